//
// Generated by NVIDIA NVVM Compiler
//
// Compiler Build ID: CL-36424714
// Cuda compilation tools, release 13.0, V13.0.88
// Based on NVVM 20.0.0
//

.version 9.0
.target sm_100
.address_size 64

	// .globl	_Z8velocityPfS_S_S_S_S_S_S_S_S_S_S_S_S_S_S_S_S_S_S_S_S_S_S_S_S_S_S_S_S_S_S_S_S_S_S_S_S_S_iiiffffibS_S_S_S_
.func  (.param .b64 func_retval0) __internal_accurate_pow
(
	.param .b64 __internal_accurate_pow_param_0
)
;

.visible .entry _Z8velocityPfS_S_S_S_S_S_S_S_S_S_S_S_S_S_S_S_S_S_S_S_S_S_S_S_S_S_S_S_S_S_S_S_S_S_S_S_S_S_iiiffffibS_S_S_S_(
	.param .u64 .ptr .align 1 _Z8velocityPfS_S_S_S_S_S_S_S_S_S_S_S_S_S_S_S_S_S_S_S_S_S_S_S_S_S_S_S_S_S_S_S_S_S_S_S_S_S_iiiffffibS_S_S_S__param_0,
	.param .u64 .ptr .align 1 _Z8velocityPfS_S_S_S_S_S_S_S_S_S_S_S_S_S_S_S_S_S_S_S_S_S_S_S_S_S_S_S_S_S_S_S_S_S_S_S_S_S_iiiffffibS_S_S_S__param_1,
	.param .u64 .ptr .align 1 _Z8velocityPfS_S_S_S_S_S_S_S_S_S_S_S_S_S_S_S_S_S_S_S_S_S_S_S_S_S_S_S_S_S_S_S_S_S_S_S_S_S_iiiffffibS_S_S_S__param_2,
	.param .u64 .ptr .align 1 _Z8velocityPfS_S_S_S_S_S_S_S_S_S_S_S_S_S_S_S_S_S_S_S_S_S_S_S_S_S_S_S_S_S_S_S_S_S_S_S_S_S_iiiffffibS_S_S_S__param_3,
	.param .u64 .ptr .align 1 _Z8velocityPfS_S_S_S_S_S_S_S_S_S_S_S_S_S_S_S_S_S_S_S_S_S_S_S_S_S_S_S_S_S_S_S_S_S_S_S_S_S_iiiffffibS_S_S_S__param_4,
	.param .u64 .ptr .align 1 _Z8velocityPfS_S_S_S_S_S_S_S_S_S_S_S_S_S_S_S_S_S_S_S_S_S_S_S_S_S_S_S_S_S_S_S_S_S_S_S_S_S_iiiffffibS_S_S_S__param_5,
	.param .u64 .ptr .align 1 _Z8velocityPfS_S_S_S_S_S_S_S_S_S_S_S_S_S_S_S_S_S_S_S_S_S_S_S_S_S_S_S_S_S_S_S_S_S_S_S_S_S_iiiffffibS_S_S_S__param_6,
	.param .u64 .ptr .align 1 _Z8velocityPfS_S_S_S_S_S_S_S_S_S_S_S_S_S_S_S_S_S_S_S_S_S_S_S_S_S_S_S_S_S_S_S_S_S_S_S_S_S_iiiffffibS_S_S_S__param_7,
	.param .u64 .ptr .align 1 _Z8velocityPfS_S_S_S_S_S_S_S_S_S_S_S_S_S_S_S_S_S_S_S_S_S_S_S_S_S_S_S_S_S_S_S_S_S_S_S_S_S_iiiffffibS_S_S_S__param_8,
	.param .u64 .ptr .align 1 _Z8velocityPfS_S_S_S_S_S_S_S_S_S_S_S_S_S_S_S_S_S_S_S_S_S_S_S_S_S_S_S_S_S_S_S_S_S_S_S_S_S_iiiffffibS_S_S_S__param_9,
	.param .u64 .ptr .align 1 _Z8velocityPfS_S_S_S_S_S_S_S_S_S_S_S_S_S_S_S_S_S_S_S_S_S_S_S_S_S_S_S_S_S_S_S_S_S_S_S_S_S_iiiffffibS_S_S_S__param_10,
	.param .u64 .ptr .align 1 _Z8velocityPfS_S_S_S_S_S_S_S_S_S_S_S_S_S_S_S_S_S_S_S_S_S_S_S_S_S_S_S_S_S_S_S_S_S_S_S_S_S_iiiffffibS_S_S_S__param_11,
	.param .u64 .ptr .align 1 _Z8velocityPfS_S_S_S_S_S_S_S_S_S_S_S_S_S_S_S_S_S_S_S_S_S_S_S_S_S_S_S_S_S_S_S_S_S_S_S_S_S_iiiffffibS_S_S_S__param_12,
	.param .u64 .ptr .align 1 _Z8velocityPfS_S_S_S_S_S_S_S_S_S_S_S_S_S_S_S_S_S_S_S_S_S_S_S_S_S_S_S_S_S_S_S_S_S_S_S_S_S_iiiffffibS_S_S_S__param_13,
	.param .u64 .ptr .align 1 _Z8velocityPfS_S_S_S_S_S_S_S_S_S_S_S_S_S_S_S_S_S_S_S_S_S_S_S_S_S_S_S_S_S_S_S_S_S_S_S_S_S_iiiffffibS_S_S_S__param_14,
	.param .u64 .ptr .align 1 _Z8velocityPfS_S_S_S_S_S_S_S_S_S_S_S_S_S_S_S_S_S_S_S_S_S_S_S_S_S_S_S_S_S_S_S_S_S_S_S_S_S_iiiffffibS_S_S_S__param_15,
	.param .u64 .ptr .align 1 _Z8velocityPfS_S_S_S_S_S_S_S_S_S_S_S_S_S_S_S_S_S_S_S_S_S_S_S_S_S_S_S_S_S_S_S_S_S_S_S_S_S_iiiffffibS_S_S_S__param_16,
	.param .u64 .ptr .align 1 _Z8velocityPfS_S_S_S_S_S_S_S_S_S_S_S_S_S_S_S_S_S_S_S_S_S_S_S_S_S_S_S_S_S_S_S_S_S_S_S_S_S_iiiffffibS_S_S_S__param_17,
	.param .u64 .ptr .align 1 _Z8velocityPfS_S_S_S_S_S_S_S_S_S_S_S_S_S_S_S_S_S_S_S_S_S_S_S_S_S_S_S_S_S_S_S_S_S_S_S_S_S_iiiffffibS_S_S_S__param_18,
	.param .u64 .ptr .align 1 _Z8velocityPfS_S_S_S_S_S_S_S_S_S_S_S_S_S_S_S_S_S_S_S_S_S_S_S_S_S_S_S_S_S_S_S_S_S_S_S_S_S_iiiffffibS_S_S_S__param_19,
	.param .u64 .ptr .align 1 _Z8velocityPfS_S_S_S_S_S_S_S_S_S_S_S_S_S_S_S_S_S_S_S_S_S_S_S_S_S_S_S_S_S_S_S_S_S_S_S_S_S_iiiffffibS_S_S_S__param_20,
	.param .u64 .ptr .align 1 _Z8velocityPfS_S_S_S_S_S_S_S_S_S_S_S_S_S_S_S_S_S_S_S_S_S_S_S_S_S_S_S_S_S_S_S_S_S_S_S_S_S_iiiffffibS_S_S_S__param_21,
	.param .u64 .ptr .align 1 _Z8velocityPfS_S_S_S_S_S_S_S_S_S_S_S_S_S_S_S_S_S_S_S_S_S_S_S_S_S_S_S_S_S_S_S_S_S_S_S_S_S_iiiffffibS_S_S_S__param_22,
	.param .u64 .ptr .align 1 _Z8velocityPfS_S_S_S_S_S_S_S_S_S_S_S_S_S_S_S_S_S_S_S_S_S_S_S_S_S_S_S_S_S_S_S_S_S_S_S_S_S_iiiffffibS_S_S_S__param_23,
	.param .u64 .ptr .align 1 _Z8velocityPfS_S_S_S_S_S_S_S_S_S_S_S_S_S_S_S_S_S_S_S_S_S_S_S_S_S_S_S_S_S_S_S_S_S_S_S_S_S_iiiffffibS_S_S_S__param_24,
	.param .u64 .ptr .align 1 _Z8velocityPfS_S_S_S_S_S_S_S_S_S_S_S_S_S_S_S_S_S_S_S_S_S_S_S_S_S_S_S_S_S_S_S_S_S_S_S_S_S_iiiffffibS_S_S_S__param_25,
	.param .u64 .ptr .align 1 _Z8velocityPfS_S_S_S_S_S_S_S_S_S_S_S_S_S_S_S_S_S_S_S_S_S_S_S_S_S_S_S_S_S_S_S_S_S_S_S_S_S_iiiffffibS_S_S_S__param_26,
	.param .u64 .ptr .align 1 _Z8velocityPfS_S_S_S_S_S_S_S_S_S_S_S_S_S_S_S_S_S_S_S_S_S_S_S_S_S_S_S_S_S_S_S_S_S_S_S_S_S_iiiffffibS_S_S_S__param_27,
	.param .u64 .ptr .align 1 _Z8velocityPfS_S_S_S_S_S_S_S_S_S_S_S_S_S_S_S_S_S_S_S_S_S_S_S_S_S_S_S_S_S_S_S_S_S_S_S_S_S_iiiffffibS_S_S_S__param_28,
	.param .u64 .ptr .align 1 _Z8velocityPfS_S_S_S_S_S_S_S_S_S_S_S_S_S_S_S_S_S_S_S_S_S_S_S_S_S_S_S_S_S_S_S_S_S_S_S_S_S_iiiffffibS_S_S_S__param_29,
	.param .u64 .ptr .align 1 _Z8velocityPfS_S_S_S_S_S_S_S_S_S_S_S_S_S_S_S_S_S_S_S_S_S_S_S_S_S_S_S_S_S_S_S_S_S_S_S_S_S_iiiffffibS_S_S_S__param_30,
	.param .u64 .ptr .align 1 _Z8velocityPfS_S_S_S_S_S_S_S_S_S_S_S_S_S_S_S_S_S_S_S_S_S_S_S_S_S_S_S_S_S_S_S_S_S_S_S_S_S_iiiffffibS_S_S_S__param_31,
	.param .u64 .ptr .align 1 _Z8velocityPfS_S_S_S_S_S_S_S_S_S_S_S_S_S_S_S_S_S_S_S_S_S_S_S_S_S_S_S_S_S_S_S_S_S_S_S_S_S_iiiffffibS_S_S_S__param_32,
	.param .u64 .ptr .align 1 _Z8velocityPfS_S_S_S_S_S_S_S_S_S_S_S_S_S_S_S_S_S_S_S_S_S_S_S_S_S_S_S_S_S_S_S_S_S_S_S_S_S_iiiffffibS_S_S_S__param_33,
	.param .u64 .ptr .align 1 _Z8velocityPfS_S_S_S_S_S_S_S_S_S_S_S_S_S_S_S_S_S_S_S_S_S_S_S_S_S_S_S_S_S_S_S_S_S_S_S_S_S_iiiffffibS_S_S_S__param_34,
	.param .u64 .ptr .align 1 _Z8velocityPfS_S_S_S_S_S_S_S_S_S_S_S_S_S_S_S_S_S_S_S_S_S_S_S_S_S_S_S_S_S_S_S_S_S_S_S_S_S_iiiffffibS_S_S_S__param_35,
	.param .u64 .ptr .align 1 _Z8velocityPfS_S_S_S_S_S_S_S_S_S_S_S_S_S_S_S_S_S_S_S_S_S_S_S_S_S_S_S_S_S_S_S_S_S_S_S_S_S_iiiffffibS_S_S_S__param_36,
	.param .u64 .ptr .align 1 _Z8velocityPfS_S_S_S_S_S_S_S_S_S_S_S_S_S_S_S_S_S_S_S_S_S_S_S_S_S_S_S_S_S_S_S_S_S_S_S_S_S_iiiffffibS_S_S_S__param_37,
	.param .u64 .ptr .align 1 _Z8velocityPfS_S_S_S_S_S_S_S_S_S_S_S_S_S_S_S_S_S_S_S_S_S_S_S_S_S_S_S_S_S_S_S_S_S_S_S_S_S_iiiffffibS_S_S_S__param_38,
	.param .u32 _Z8velocityPfS_S_S_S_S_S_S_S_S_S_S_S_S_S_S_S_S_S_S_S_S_S_S_S_S_S_S_S_S_S_S_S_S_S_S_S_S_S_iiiffffibS_S_S_S__param_39,
	.param .u32 _Z8velocityPfS_S_S_S_S_S_S_S_S_S_S_S_S_S_S_S_S_S_S_S_S_S_S_S_S_S_S_S_S_S_S_S_S_S_S_S_S_S_iiiffffibS_S_S_S__param_40,
	.param .u32 _Z8velocityPfS_S_S_S_S_S_S_S_S_S_S_S_S_S_S_S_S_S_S_S_S_S_S_S_S_S_S_S_S_S_S_S_S_S_S_S_S_S_iiiffffibS_S_S_S__param_41,
	.param .f32 _Z8velocityPfS_S_S_S_S_S_S_S_S_S_S_S_S_S_S_S_S_S_S_S_S_S_S_S_S_S_S_S_S_S_S_S_S_S_S_S_S_S_iiiffffibS_S_S_S__param_42,
	.param .f32 _Z8velocityPfS_S_S_S_S_S_S_S_S_S_S_S_S_S_S_S_S_S_S_S_S_S_S_S_S_S_S_S_S_S_S_S_S_S_S_S_S_S_iiiffffibS_S_S_S__param_43,
	.param .f32 _Z8velocityPfS_S_S_S_S_S_S_S_S_S_S_S_S_S_S_S_S_S_S_S_S_S_S_S_S_S_S_S_S_S_S_S_S_S_S_S_S_S_iiiffffibS_S_S_S__param_44,
	.param .f32 _Z8velocityPfS_S_S_S_S_S_S_S_S_S_S_S_S_S_S_S_S_S_S_S_S_S_S_S_S_S_S_S_S_S_S_S_S_S_S_S_S_S_iiiffffibS_S_S_S__param_45,
	.param .u32 _Z8velocityPfS_S_S_S_S_S_S_S_S_S_S_S_S_S_S_S_S_S_S_S_S_S_S_S_S_S_S_S_S_S_S_S_S_S_S_S_S_S_iiiffffibS_S_S_S__param_46,
	.param .u8 _Z8velocityPfS_S_S_S_S_S_S_S_S_S_S_S_S_S_S_S_S_S_S_S_S_S_S_S_S_S_S_S_S_S_S_S_S_S_S_S_S_S_iiiffffibS_S_S_S__param_47,
	.param .u64 .ptr .align 1 _Z8velocityPfS_S_S_S_S_S_S_S_S_S_S_S_S_S_S_S_S_S_S_S_S_S_S_S_S_S_S_S_S_S_S_S_S_S_S_S_S_S_iiiffffibS_S_S_S__param_48,
	.param .u64 .ptr .align 1 _Z8velocityPfS_S_S_S_S_S_S_S_S_S_S_S_S_S_S_S_S_S_S_S_S_S_S_S_S_S_S_S_S_S_S_S_S_S_S_S_S_S_iiiffffibS_S_S_S__param_49,
	.param .u64 .ptr .align 1 _Z8velocityPfS_S_S_S_S_S_S_S_S_S_S_S_S_S_S_S_S_S_S_S_S_S_S_S_S_S_S_S_S_S_S_S_S_S_S_S_S_S_iiiffffibS_S_S_S__param_50,
	.param .u64 .ptr .align 1 _Z8velocityPfS_S_S_S_S_S_S_S_S_S_S_S_S_S_S_S_S_S_S_S_S_S_S_S_S_S_S_S_S_S_S_S_S_S_S_S_S_S_iiiffffibS_S_S_S__param_51
)
{
	.reg .pred 	%p<79>;
	.reg .b16 	%rs<2>;
	.reg .b32 	%r<98>;
	.reg .b32 	%f<332>;
	.reg .b64 	%rd<233>;
	.reg .b64 	%fd<48>;

	ld.param.u64 	%rd47, [_Z8velocityPfS_S_S_S_S_S_S_S_S_S_S_S_S_S_S_S_S_S_S_S_S_S_S_S_S_S_S_S_S_S_S_S_S_S_S_S_S_S_iiiffffibS_S_S_S__param_0];
	ld.param.u64 	%rd48, [_Z8velocityPfS_S_S_S_S_S_S_S_S_S_S_S_S_S_S_S_S_S_S_S_S_S_S_S_S_S_S_S_S_S_S_S_S_S_S_S_S_S_iiiffffibS_S_S_S__param_1];
	ld.param.u64 	%rd49, [_Z8velocityPfS_S_S_S_S_S_S_S_S_S_S_S_S_S_S_S_S_S_S_S_S_S_S_S_S_S_S_S_S_S_S_S_S_S_S_S_S_S_iiiffffibS_S_S_S__param_2];
	ld.param.u64 	%rd50, [_Z8velocityPfS_S_S_S_S_S_S_S_S_S_S_S_S_S_S_S_S_S_S_S_S_S_S_S_S_S_S_S_S_S_S_S_S_S_S_S_S_S_iiiffffibS_S_S_S__param_3];
	ld.param.u64 	%rd51, [_Z8velocityPfS_S_S_S_S_S_S_S_S_S_S_S_S_S_S_S_S_S_S_S_S_S_S_S_S_S_S_S_S_S_S_S_S_S_S_S_S_S_iiiffffibS_S_S_S__param_4];
	ld.param.u64 	%rd52, [_Z8velocityPfS_S_S_S_S_S_S_S_S_S_S_S_S_S_S_S_S_S_S_S_S_S_S_S_S_S_S_S_S_S_S_S_S_S_S_S_S_S_iiiffffibS_S_S_S__param_5];
	ld.param.u64 	%rd53, [_Z8velocityPfS_S_S_S_S_S_S_S_S_S_S_S_S_S_S_S_S_S_S_S_S_S_S_S_S_S_S_S_S_S_S_S_S_S_S_S_S_S_iiiffffibS_S_S_S__param_6];
	ld.param.u64 	%rd54, [_Z8velocityPfS_S_S_S_S_S_S_S_S_S_S_S_S_S_S_S_S_S_S_S_S_S_S_S_S_S_S_S_S_S_S_S_S_S_S_S_S_S_iiiffffibS_S_S_S__param_7];
	ld.param.u64 	%rd55, [_Z8velocityPfS_S_S_S_S_S_S_S_S_S_S_S_S_S_S_S_S_S_S_S_S_S_S_S_S_S_S_S_S_S_S_S_S_S_S_S_S_S_iiiffffibS_S_S_S__param_8];
	ld.param.u64 	%rd26, [_Z8velocityPfS_S_S_S_S_S_S_S_S_S_S_S_S_S_S_S_S_S_S_S_S_S_S_S_S_S_S_S_S_S_S_S_S_S_S_S_S_S_iiiffffibS_S_S_S__param_10];
	ld.param.u64 	%rd28, [_Z8velocityPfS_S_S_S_S_S_S_S_S_S_S_S_S_S_S_S_S_S_S_S_S_S_S_S_S_S_S_S_S_S_S_S_S_S_S_S_S_S_iiiffffibS_S_S_S__param_12];
	ld.param.u64 	%rd31, [_Z8velocityPfS_S_S_S_S_S_S_S_S_S_S_S_S_S_S_S_S_S_S_S_S_S_S_S_S_S_S_S_S_S_S_S_S_S_S_S_S_S_iiiffffibS_S_S_S__param_15];
	ld.param.u64 	%rd32, [_Z8velocityPfS_S_S_S_S_S_S_S_S_S_S_S_S_S_S_S_S_S_S_S_S_S_S_S_S_S_S_S_S_S_S_S_S_S_S_S_S_S_iiiffffibS_S_S_S__param_16];
	ld.param.u64 	%rd33, [_Z8velocityPfS_S_S_S_S_S_S_S_S_S_S_S_S_S_S_S_S_S_S_S_S_S_S_S_S_S_S_S_S_S_S_S_S_S_S_S_S_S_iiiffffibS_S_S_S__param_17];
	ld.param.u64 	%rd56, [_Z8velocityPfS_S_S_S_S_S_S_S_S_S_S_S_S_S_S_S_S_S_S_S_S_S_S_S_S_S_S_S_S_S_S_S_S_S_S_S_S_S_iiiffffibS_S_S_S__param_20];
	ld.param.u64 	%rd57, [_Z8velocityPfS_S_S_S_S_S_S_S_S_S_S_S_S_S_S_S_S_S_S_S_S_S_S_S_S_S_S_S_S_S_S_S_S_S_S_S_S_S_iiiffffibS_S_S_S__param_21];
	ld.param.u64 	%rd58, [_Z8velocityPfS_S_S_S_S_S_S_S_S_S_S_S_S_S_S_S_S_S_S_S_S_S_S_S_S_S_S_S_S_S_S_S_S_S_S_S_S_S_iiiffffibS_S_S_S__param_22];
	ld.param.u64 	%rd59, [_Z8velocityPfS_S_S_S_S_S_S_S_S_S_S_S_S_S_S_S_S_S_S_S_S_S_S_S_S_S_S_S_S_S_S_S_S_S_S_S_S_S_iiiffffibS_S_S_S__param_23];
	ld.param.u64 	%rd34, [_Z8velocityPfS_S_S_S_S_S_S_S_S_S_S_S_S_S_S_S_S_S_S_S_S_S_S_S_S_S_S_S_S_S_S_S_S_S_S_S_S_S_iiiffffibS_S_S_S__param_24];
	ld.param.u64 	%rd35, [_Z8velocityPfS_S_S_S_S_S_S_S_S_S_S_S_S_S_S_S_S_S_S_S_S_S_S_S_S_S_S_S_S_S_S_S_S_S_S_S_S_S_iiiffffibS_S_S_S__param_25];
	ld.param.u64 	%rd36, [_Z8velocityPfS_S_S_S_S_S_S_S_S_S_S_S_S_S_S_S_S_S_S_S_S_S_S_S_S_S_S_S_S_S_S_S_S_S_S_S_S_S_iiiffffibS_S_S_S__param_26];
	ld.param.u64 	%rd60, [_Z8velocityPfS_S_S_S_S_S_S_S_S_S_S_S_S_S_S_S_S_S_S_S_S_S_S_S_S_S_S_S_S_S_S_S_S_S_S_S_S_S_iiiffffibS_S_S_S__param_27];
	ld.param.u64 	%rd61, [_Z8velocityPfS_S_S_S_S_S_S_S_S_S_S_S_S_S_S_S_S_S_S_S_S_S_S_S_S_S_S_S_S_S_S_S_S_S_S_S_S_S_iiiffffibS_S_S_S__param_28];
	ld.param.u64 	%rd62, [_Z8velocityPfS_S_S_S_S_S_S_S_S_S_S_S_S_S_S_S_S_S_S_S_S_S_S_S_S_S_S_S_S_S_S_S_S_S_S_S_S_S_iiiffffibS_S_S_S__param_29];
	ld.param.u64 	%rd37, [_Z8velocityPfS_S_S_S_S_S_S_S_S_S_S_S_S_S_S_S_S_S_S_S_S_S_S_S_S_S_S_S_S_S_S_S_S_S_S_S_S_S_iiiffffibS_S_S_S__param_30];
	ld.param.u64 	%rd38, [_Z8velocityPfS_S_S_S_S_S_S_S_S_S_S_S_S_S_S_S_S_S_S_S_S_S_S_S_S_S_S_S_S_S_S_S_S_S_S_S_S_S_iiiffffibS_S_S_S__param_31];
	ld.param.u64 	%rd39, [_Z8velocityPfS_S_S_S_S_S_S_S_S_S_S_S_S_S_S_S_S_S_S_S_S_S_S_S_S_S_S_S_S_S_S_S_S_S_S_S_S_S_iiiffffibS_S_S_S__param_32];
	ld.param.u64 	%rd63, [_Z8velocityPfS_S_S_S_S_S_S_S_S_S_S_S_S_S_S_S_S_S_S_S_S_S_S_S_S_S_S_S_S_S_S_S_S_S_S_S_S_S_iiiffffibS_S_S_S__param_33];
	ld.param.u64 	%rd64, [_Z8velocityPfS_S_S_S_S_S_S_S_S_S_S_S_S_S_S_S_S_S_S_S_S_S_S_S_S_S_S_S_S_S_S_S_S_S_S_S_S_S_iiiffffibS_S_S_S__param_34];
	ld.param.u64 	%rd65, [_Z8velocityPfS_S_S_S_S_S_S_S_S_S_S_S_S_S_S_S_S_S_S_S_S_S_S_S_S_S_S_S_S_S_S_S_S_S_S_S_S_S_iiiffffibS_S_S_S__param_35];
	ld.param.u64 	%rd40, [_Z8velocityPfS_S_S_S_S_S_S_S_S_S_S_S_S_S_S_S_S_S_S_S_S_S_S_S_S_S_S_S_S_S_S_S_S_S_S_S_S_S_iiiffffibS_S_S_S__param_36];
	ld.param.u64 	%rd41, [_Z8velocityPfS_S_S_S_S_S_S_S_S_S_S_S_S_S_S_S_S_S_S_S_S_S_S_S_S_S_S_S_S_S_S_S_S_S_S_S_S_S_iiiffffibS_S_S_S__param_37];
	ld.param.u64 	%rd42, [_Z8velocityPfS_S_S_S_S_S_S_S_S_S_S_S_S_S_S_S_S_S_S_S_S_S_S_S_S_S_S_S_S_S_S_S_S_S_S_S_S_S_iiiffffibS_S_S_S__param_38];
	ld.param.u32 	%r17, [_Z8velocityPfS_S_S_S_S_S_S_S_S_S_S_S_S_S_S_S_S_S_S_S_S_S_S_S_S_S_S_S_S_S_S_S_S_S_S_S_S_S_iiiffffibS_S_S_S__param_39];
	ld.param.u32 	%r18, [_Z8velocityPfS_S_S_S_S_S_S_S_S_S_S_S_S_S_S_S_S_S_S_S_S_S_S_S_S_S_S_S_S_S_S_S_S_S_S_S_S_S_iiiffffibS_S_S_S__param_40];
	ld.param.f32 	%f34, [_Z8velocityPfS_S_S_S_S_S_S_S_S_S_S_S_S_S_S_S_S_S_S_S_S_S_S_S_S_S_S_S_S_S_S_S_S_S_S_S_S_S_iiiffffibS_S_S_S__param_42];
	ld.param.f32 	%f36, [_Z8velocityPfS_S_S_S_S_S_S_S_S_S_S_S_S_S_S_S_S_S_S_S_S_S_S_S_S_S_S_S_S_S_S_S_S_S_S_S_S_S_iiiffffibS_S_S_S__param_44];
	ld.param.s8 	%rs1, [_Z8velocityPfS_S_S_S_S_S_S_S_S_S_S_S_S_S_S_S_S_S_S_S_S_S_S_S_S_S_S_S_S_S_S_S_S_S_S_S_S_S_iiiffffibS_S_S_S__param_47];
	ld.param.u64 	%rd43, [_Z8velocityPfS_S_S_S_S_S_S_S_S_S_S_S_S_S_S_S_S_S_S_S_S_S_S_S_S_S_S_S_S_S_S_S_S_S_S_S_S_S_iiiffffibS_S_S_S__param_48];
	ld.param.u64 	%rd44, [_Z8velocityPfS_S_S_S_S_S_S_S_S_S_S_S_S_S_S_S_S_S_S_S_S_S_S_S_S_S_S_S_S_S_S_S_S_S_S_S_S_S_iiiffffibS_S_S_S__param_49];
	ld.param.u64 	%rd45, [_Z8velocityPfS_S_S_S_S_S_S_S_S_S_S_S_S_S_S_S_S_S_S_S_S_S_S_S_S_S_S_S_S_S_S_S_S_S_S_S_S_S_iiiffffibS_S_S_S__param_50];
	ld.param.u64 	%rd46, [_Z8velocityPfS_S_S_S_S_S_S_S_S_S_S_S_S_S_S_S_S_S_S_S_S_S_S_S_S_S_S_S_S_S_S_S_S_S_S_S_S_S_iiiffffibS_S_S_S__param_51];
	cvta.to.global.u64 	%rd1, %rd49;
	cvta.to.global.u64 	%rd2, %rd53;
	cvta.to.global.u64 	%rd3, %rd48;
	cvta.to.global.u64 	%rd4, %rd57;
	cvta.to.global.u64 	%rd5, %rd58;
	cvta.to.global.u64 	%rd6, %rd59;
	cvta.to.global.u64 	%rd7, %rd54;
	cvta.to.global.u64 	%rd8, %rd51;
	cvta.to.global.u64 	%rd9, %rd47;
	cvta.to.global.u64 	%rd10, %rd56;
	cvta.to.global.u64 	%rd11, %rd63;
	cvta.to.global.u64 	%rd12, %rd64;
	cvta.to.global.u64 	%rd13, %rd65;
	cvta.to.global.u64 	%rd14, %rd60;
	cvta.to.global.u64 	%rd15, %rd61;
	cvta.to.global.u64 	%rd16, %rd62;
	cvta.to.global.u64 	%rd17, %rd55;
	cvta.to.global.u64 	%rd18, %rd52;
	cvta.to.global.u64 	%rd19, %rd50;
	mov.u32 	%r21, %ctaid.x;
	mov.u32 	%r22, %ntid.x;
	mov.u32 	%r23, %tid.x;
	mad.lo.s32 	%r1, %r21, %r22, %r23;
	mov.u32 	%r24, %ctaid.y;
	mov.u32 	%r25, %ntid.y;
	mov.u32 	%r26, %tid.y;
	mad.lo.s32 	%r2, %r24, %r25, %r26;
	mov.u32 	%r27, %ctaid.z;
	mov.u32 	%r28, %ntid.z;
	mov.u32 	%r29, %tid.z;
	mad.lo.s32 	%r3, %r27, %r28, %r29;
	mul.lo.s32 	%r4, %r18, %r17;
	mad.lo.s32 	%r30, %r17, %r1, %r3;
	mad.lo.s32 	%r5, %r4, %r2, %r30;
	setp.eq.s16 	%p8, %rs1, 0;
	@%p8 bra 	$L__BB0_23;
	setp.lt.u32 	%p10, %r3, 2;
	add.s32 	%r31, %r17, -3;
	setp.gt.s32 	%p11, %r3, %r31;
	or.pred  	%p12, %p10, %p11;
	setp.lt.s32 	%p13, %r1, 2;
	mov.pred 	%p77, 0;
	or.pred  	%p14, %p13, %p12;
	@%p14 bra 	$L__BB0_3;
	add.s32 	%r32, %r18, -3;
	setp.le.s32 	%p77, %r1, %r32;
$L__BB0_3:
	ld.param.u32 	%r90, [_Z8velocityPfS_S_S_S_S_S_S_S_S_S_S_S_S_S_S_S_S_S_S_S_S_S_S_S_S_S_S_S_S_S_S_S_S_S_S_S_S_S_iiiffffibS_S_S_S__param_41];
	setp.lt.u32 	%p15, %r2, 2;
	not.pred 	%p16, %p77;
	or.pred  	%p17, %p16, %p15;
	add.s32 	%r33, %r90, -3;
	setp.gt.s32 	%p18, %r2, %r33;
	or.pred  	%p19, %p17, %p18;
	@%p19 bra 	$L__BB0_48;
	ld.param.u32 	%r93, [_Z8velocityPfS_S_S_S_S_S_S_S_S_S_S_S_S_S_S_S_S_S_S_S_S_S_S_S_S_S_S_S_S_S_S_S_S_S_S_S_S_S_iiiffffibS_S_S_S__param_46];
	ld.param.f32 	%f319, [_Z8velocityPfS_S_S_S_S_S_S_S_S_S_S_S_S_S_S_S_S_S_S_S_S_S_S_S_S_S_S_S_S_S_S_S_S_S_S_S_S_S_iiiffffibS_S_S_S__param_45];
	ld.param.f32 	%f315, [_Z8velocityPfS_S_S_S_S_S_S_S_S_S_S_S_S_S_S_S_S_S_S_S_S_S_S_S_S_S_S_S_S_S_S_S_S_S_S_S_S_S_iiiffffibS_S_S_S__param_43];
	mul.wide.s32 	%rd66, %r5, 4;
	add.s64 	%rd67, %rd19, %rd66;
	ld.global.f32 	%f38, [%rd67+4];
	ld.global.f32 	%f39, [%rd67];
	sub.f32 	%f40, %f38, %f39;
	mul.f32 	%f41, %f40, 0f3F900000;
	ld.global.f32 	%f42, [%rd67+8];
	ld.global.f32 	%f43, [%rd67+-4];
	sub.f32 	%f44, %f42, %f43;
	mul.f32 	%f45, %f44, 0f3D2AAAAB;
	sub.f32 	%f46, %f41, %f45;
	div.rn.f32 	%f323, %f46, %f315;
	add.s64 	%rd20, %rd18, %rd66;
	ld.global.f32 	%f47, [%rd20];
	sub.s32 	%r6, %r5, %r17;
	mul.wide.s32 	%rd68, %r6, 4;
	add.s64 	%rd69, %rd18, %rd68;
	ld.global.f32 	%f48, [%rd69];
	sub.f32 	%f49, %f47, %f48;
	mul.f32 	%f50, %f49, 0f3F900000;
	mul.wide.s32 	%rd70, %r17, 4;
	add.s64 	%rd71, %rd20, %rd70;
	ld.global.f32 	%f51, [%rd71];
	shl.b32 	%r7, %r17, 1;
	sub.s32 	%r8, %r5, %r7;
	mul.wide.s32 	%rd72, %r8, 4;
	add.s64 	%rd73, %rd18, %rd72;
	ld.global.f32 	%f52, [%rd73];
	sub.f32 	%f53, %f51, %f52;
	mul.f32 	%f54, %f53, 0f3D2AAAAB;
	sub.f32 	%f55, %f50, %f54;
	div.rn.f32 	%f324, %f55, %f36;
	add.s64 	%rd21, %rd17, %rd66;
	ld.global.f32 	%f56, [%rd21];
	sub.s32 	%r9, %r5, %r4;
	mul.wide.s32 	%rd74, %r9, 4;
	add.s64 	%rd75, %rd17, %rd74;
	ld.global.f32 	%f57, [%rd75];
	sub.f32 	%f58, %f56, %f57;
	mul.f32 	%f59, %f58, 0f3F900000;
	mul.wide.s32 	%rd22, %r4, 4;
	add.s64 	%rd76, %rd21, %rd22;
	ld.global.f32 	%f60, [%rd76];
	mul.lo.s32 	%r10, %r7, %r18;
	sub.s32 	%r11, %r5, %r10;
	mul.wide.s32 	%rd77, %r11, 4;
	add.s64 	%rd78, %rd17, %rd77;
	ld.global.f32 	%f61, [%rd78];
	sub.f32 	%f62, %f60, %f61;
	mul.f32 	%f63, %f62, 0f3D2AAAAB;
	sub.f32 	%f64, %f59, %f63;
	div.rn.f32 	%f325, %f64, %f319;
	setp.lt.s32 	%p20, %r3, %r93;
	not.b32 	%r34, %r93;
	add.s32 	%r35, %r17, %r34;
	setp.gt.s32 	%p21, %r3, %r35;
	or.pred  	%p3, %p20, %p21;
	not.pred 	%p22, %p3;
	@%p22 bra 	$L__BB0_6;
	ld.param.u64 	%rd229, [_Z8velocityPfS_S_S_S_S_S_S_S_S_S_S_S_S_S_S_S_S_S_S_S_S_S_S_S_S_S_S_S_S_S_S_S_S_S_S_S_S_S_iiiffffibS_S_S_S__param_9];
	cvta.to.global.u64 	%rd79, %rd36;
	mul.wide.u32 	%rd80, %r3, 4;
	add.s64 	%rd81, %rd79, %rd80;
	ld.global.f32 	%f65, [%rd81];
	cvta.to.global.u64 	%rd82, %rd229;
	mul.wide.s32 	%rd83, %r5, 4;
	add.s64 	%rd84, %rd82, %rd83;
	ld.global.f32 	%f66, [%rd84];
	cvta.to.global.u64 	%rd85, %rd35;
	add.s64 	%rd86, %rd85, %rd80;
	ld.global.f32 	%f67, [%rd86];
	mul.f32 	%f68, %f323, %f67;
	fma.rn.f32 	%f69, %f65, %f66, %f68;
	st.global.f32 	[%rd84], %f69;
	cvta.to.global.u64 	%rd87, %rd34;
	add.s64 	%rd88, %rd87, %rd80;
	ld.global.f32 	%f70, [%rd88];
	div.rn.f32 	%f71, %f323, %f70;
	add.f32 	%f323, %f69, %f71;
$L__BB0_6:
	ld.param.u32 	%r94, [_Z8velocityPfS_S_S_S_S_S_S_S_S_S_S_S_S_S_S_S_S_S_S_S_S_S_S_S_S_S_S_S_S_S_S_S_S_S_S_S_S_S_iiiffffibS_S_S_S__param_46];
	setp.lt.s32 	%p23, %r1, %r94;
	sub.s32 	%r36, %r18, %r94;
	setp.gt.s32 	%p24, %r1, %r36;
	or.pred  	%p4, %p23, %p24;
	not.pred 	%p25, %p4;
	@%p25 bra 	$L__BB0_8;
	mul.wide.s32 	%rd89, %r1, 4;
	add.s64 	%rd90, %rd16, %rd89;
	ld.global.f32 	%f72, [%rd90];
	cvta.to.global.u64 	%rd91, %rd26;
	mul.wide.s32 	%rd92, %r5, 4;
	add.s64 	%rd93, %rd91, %rd92;
	ld.global.f32 	%f73, [%rd93];
	add.s64 	%rd94, %rd15, %rd89;
	ld.global.f32 	%f74, [%rd94];
	mul.f32 	%f75, %f324, %f74;
	fma.rn.f32 	%f76, %f72, %f73, %f75;
	st.global.f32 	[%rd93], %f76;
	add.s64 	%rd95, %rd14, %rd89;
	ld.global.f32 	%f77, [%rd95];
	div.rn.f32 	%f78, %f324, %f77;
	add.f32 	%f324, %f76, %f78;
$L__BB0_8:
	ld.param.u32 	%r95, [_Z8velocityPfS_S_S_S_S_S_S_S_S_S_S_S_S_S_S_S_S_S_S_S_S_S_S_S_S_S_S_S_S_S_S_S_S_S_S_S_S_S_iiiffffibS_S_S_S__param_46];
	ld.param.u32 	%r91, [_Z8velocityPfS_S_S_S_S_S_S_S_S_S_S_S_S_S_S_S_S_S_S_S_S_S_S_S_S_S_S_S_S_S_S_S_S_S_S_S_S_S_iiiffffibS_S_S_S__param_41];
	setp.lt.s32 	%p26, %r2, %r95;
	sub.s32 	%r37, %r91, %r95;
	setp.gt.s32 	%p27, %r2, %r37;
	or.pred  	%p5, %p26, %p27;
	not.pred 	%p28, %p5;
	@%p28 bra 	$L__BB0_10;
	mul.wide.u32 	%rd96, %r2, 4;
	add.s64 	%rd97, %rd13, %rd96;
	ld.global.f32 	%f79, [%rd97];
	cvta.to.global.u64 	%rd98, %rd32;
	mul.wide.s32 	%rd99, %r5, 4;
	add.s64 	%rd100, %rd98, %rd99;
	ld.global.f32 	%f80, [%rd100];
	add.s64 	%rd101, %rd12, %rd96;
	ld.global.f32 	%f81, [%rd101];
	mul.f32 	%f82, %f325, %f81;
	fma.rn.f32 	%f83, %f79, %f80, %f82;
	st.global.f32 	[%rd100], %f83;
	add.s64 	%rd102, %rd11, %rd96;
	ld.global.f32 	%f84, [%rd102];
	div.rn.f32 	%f85, %f325, %f84;
	add.f32 	%f325, %f83, %f85;
$L__BB0_10:
	ld.param.f32 	%f320, [_Z8velocityPfS_S_S_S_S_S_S_S_S_S_S_S_S_S_S_S_S_S_S_S_S_S_S_S_S_S_S_S_S_S_S_S_S_S_S_S_S_S_iiiffffibS_S_S_S__param_45];
	ld.param.f32 	%f316, [_Z8velocityPfS_S_S_S_S_S_S_S_S_S_S_S_S_S_S_S_S_S_S_S_S_S_S_S_S_S_S_S_S_S_S_S_S_S_S_S_S_S_iiiffffibS_S_S_S__param_43];
	add.s32 	%r38, %r5, %r17;
	add.f32 	%f86, %f323, %f324;
	add.f32 	%f87, %f86, %f325;
	mul.wide.s32 	%rd103, %r5, 4;
	add.s64 	%rd23, %rd10, %rd103;
	ld.global.f32 	%f88, [%rd23];
	mul.f32 	%f89, %f87, %f88;
	add.s64 	%rd104, %rd9, %rd103;
	ld.global.f32 	%f90, [%rd104];
	fma.rn.f32 	%f91, %f34, %f89, %f90;
	st.global.f32 	[%rd104], %f91;
	ld.global.f32 	%f92, [%rd20];
	ld.global.f32 	%f93, [%rd20+-4];
	sub.f32 	%f94, %f92, %f93;
	mul.f32 	%f95, %f94, 0f3F900000;
	ld.global.f32 	%f96, [%rd20+4];
	ld.global.f32 	%f97, [%rd20+-8];
	sub.f32 	%f98, %f96, %f97;
	mul.f32 	%f99, %f98, 0f3D2AAAAB;
	sub.f32 	%f100, %f95, %f99;
	div.rn.f32 	%f326, %f100, %f316;
	mul.wide.s32 	%rd105, %r38, 4;
	add.s64 	%rd106, %rd8, %rd105;
	ld.global.f32 	%f101, [%rd106];
	add.s64 	%rd107, %rd8, %rd103;
	ld.global.f32 	%f102, [%rd107];
	sub.f32 	%f103, %f101, %f102;
	mul.f32 	%f104, %f103, 0f3F900000;
	mul.wide.s32 	%rd108, %r7, 4;
	add.s64 	%rd109, %rd107, %rd108;
	ld.global.f32 	%f105, [%rd109];
	mul.wide.s32 	%rd110, %r6, 4;
	add.s64 	%rd111, %rd8, %rd110;
	ld.global.f32 	%f106, [%rd111];
	sub.f32 	%f107, %f105, %f106;
	mul.f32 	%f108, %f107, 0f3D2AAAAB;
	sub.f32 	%f109, %f104, %f108;
	div.rn.f32 	%f327, %f109, %f36;
	add.s64 	%rd24, %rd7, %rd103;
	ld.global.f32 	%f110, [%rd24];
	mul.wide.s32 	%rd112, %r9, 4;
	add.s64 	%rd113, %rd7, %rd112;
	ld.global.f32 	%f111, [%rd113];
	sub.f32 	%f112, %f110, %f111;
	mul.f32 	%f113, %f112, 0f3F900000;
	add.s64 	%rd114, %rd24, %rd22;
	ld.global.f32 	%f114, [%rd114];
	mul.wide.s32 	%rd115, %r11, 4;
	add.s64 	%rd116, %rd7, %rd115;
	ld.global.f32 	%f115, [%rd116];
	sub.f32 	%f116, %f114, %f115;
	mul.f32 	%f117, %f116, 0f3D2AAAAB;
	sub.f32 	%f118, %f113, %f117;
	div.rn.f32 	%f328, %f118, %f320;
	@%p22 bra 	$L__BB0_12;
	ld.param.u64 	%rd230, [_Z8velocityPfS_S_S_S_S_S_S_S_S_S_S_S_S_S_S_S_S_S_S_S_S_S_S_S_S_S_S_S_S_S_S_S_S_S_S_S_S_S_iiiffffibS_S_S_S__param_11];
	mul.wide.u32 	%rd117, %r3, 4;
	add.s64 	%rd118, %rd6, %rd117;
	ld.global.f32 	%f119, [%rd118];
	cvta.to.global.u64 	%rd119, %rd230;
	add.s64 	%rd121, %rd119, %rd103;
	ld.global.f32 	%f120, [%rd121];
	add.s64 	%rd122, %rd5, %rd117;
	ld.global.f32 	%f121, [%rd122];
	mul.f32 	%f122, %f326, %f121;
	fma.rn.f32 	%f123, %f119, %f120, %f122;
	st.global.f32 	[%rd121], %f123;
	add.s64 	%rd123, %rd4, %rd117;
	ld.global.f32 	%f124, [%rd123];
	div.rn.f32 	%f125, %f326, %f124;
	add.f32 	%f326, %f123, %f125;
$L__BB0_12:
	@%p25 bra 	$L__BB0_14;
	cvta.to.global.u64 	%rd124, %rd39;
	mul.wide.s32 	%rd125, %r1, 4;
	add.s64 	%rd126, %rd124, %rd125;
	ld.global.f32 	%f126, [%rd126];
	cvta.to.global.u64 	%rd127, %rd28;
	add.s64 	%rd129, %rd127, %rd103;
	ld.global.f32 	%f127, [%rd129];
	cvta.to.global.u64 	%rd130, %rd38;
	add.s64 	%rd131, %rd130, %rd125;
	ld.global.f32 	%f128, [%rd131];
	mul.f32 	%f129, %f327, %f128;
	fma.rn.f32 	%f130, %f126, %f127, %f129;
	st.global.f32 	[%rd129], %f130;
	cvta.to.global.u64 	%rd132, %rd37;
	add.s64 	%rd133, %rd132, %rd125;
	ld.global.f32 	%f131, [%rd133];
	div.rn.f32 	%f132, %f327, %f131;
	add.f32 	%f327, %f130, %f132;
$L__BB0_14:
	@%p28 bra 	$L__BB0_16;
	ld.param.u64 	%rd232, [_Z8velocityPfS_S_S_S_S_S_S_S_S_S_S_S_S_S_S_S_S_S_S_S_S_S_S_S_S_S_S_S_S_S_S_S_S_S_S_S_S_S_iiiffffibS_S_S_S__param_14];
	mul.wide.u32 	%rd134, %r2, 4;
	add.s64 	%rd135, %rd13, %rd134;
	ld.global.f32 	%f133, [%rd135];
	cvta.to.global.u64 	%rd136, %rd232;
	add.s64 	%rd138, %rd136, %rd103;
	ld.global.f32 	%f134, [%rd138];
	add.s64 	%rd139, %rd12, %rd134;
	ld.global.f32 	%f135, [%rd139];
	mul.f32 	%f136, %f328, %f135;
	fma.rn.f32 	%f137, %f133, %f134, %f136;
	st.global.f32 	[%rd138], %f137;
	add.s64 	%rd140, %rd11, %rd134;
	ld.global.f32 	%f138, [%rd140];
	div.rn.f32 	%f139, %f328, %f138;
	add.f32 	%f328, %f137, %f139;
$L__BB0_16:
	ld.param.f32 	%f321, [_Z8velocityPfS_S_S_S_S_S_S_S_S_S_S_S_S_S_S_S_S_S_S_S_S_S_S_S_S_S_S_S_S_S_S_S_S_S_S_S_S_S_iiiffffibS_S_S_S__param_45];
	ld.param.f32 	%f317, [_Z8velocityPfS_S_S_S_S_S_S_S_S_S_S_S_S_S_S_S_S_S_S_S_S_S_S_S_S_S_S_S_S_S_S_S_S_S_S_S_S_S_iiiffffibS_S_S_S__param_43];
	add.s32 	%r39, %r5, %r4;
	add.f32 	%f140, %f326, %f327;
	add.f32 	%f141, %f140, %f328;
	ld.global.f32 	%f142, [%rd23];
	mul.f32 	%f143, %f141, %f142;
	add.s64 	%rd142, %rd3, %rd103;
	ld.global.f32 	%f144, [%rd142];
	fma.rn.f32 	%f145, %f34, %f143, %f144;
	st.global.f32 	[%rd142], %f145;
	ld.global.f32 	%f146, [%rd21];
	ld.global.f32 	%f147, [%rd21+-4];
	sub.f32 	%f148, %f146, %f147;
	mul.f32 	%f149, %f148, 0f3F900000;
	ld.global.f32 	%f150, [%rd21+4];
	ld.global.f32 	%f151, [%rd21+-8];
	sub.f32 	%f152, %f150, %f151;
	mul.f32 	%f153, %f152, 0f3D2AAAAB;
	sub.f32 	%f154, %f149, %f153;
	div.rn.f32 	%f329, %f154, %f317;
	ld.global.f32 	%f155, [%rd24];
	add.s64 	%rd144, %rd7, %rd110;
	ld.global.f32 	%f156, [%rd144];
	sub.f32 	%f157, %f155, %f156;
	mul.f32 	%f158, %f157, 0f3F900000;
	mul.wide.s32 	%rd145, %r8, 4;
	add.s64 	%rd146, %rd7, %rd145;
	ld.global.f32 	%f159, [%rd146];
	sub.f32 	%f160, %f156, %f159;
	mul.f32 	%f161, %f160, 0f3D2AAAAB;
	sub.f32 	%f162, %f158, %f161;
	div.rn.f32 	%f330, %f162, %f36;
	mul.wide.s32 	%rd147, %r39, 4;
	add.s64 	%rd148, %rd2, %rd147;
	ld.global.f32 	%f163, [%rd148];
	add.s64 	%rd149, %rd2, %rd103;
	ld.global.f32 	%f164, [%rd149];
	sub.f32 	%f165, %f163, %f164;
	mul.f32 	%f166, %f165, 0f3F900000;
	mul.wide.s32 	%rd150, %r10, 4;
	add.s64 	%rd151, %rd149, %rd150;
	ld.global.f32 	%f167, [%rd151];
	add.s64 	%rd153, %rd2, %rd112;
	ld.global.f32 	%f168, [%rd153];
	sub.f32 	%f169, %f167, %f168;
	mul.f32 	%f170, %f169, 0f3D2AAAAB;
	sub.f32 	%f171, %f166, %f170;
	div.rn.f32 	%f331, %f171, %f321;
	@%p22 bra 	$L__BB0_18;
	mul.wide.u32 	%rd154, %r3, 4;
	add.s64 	%rd155, %rd6, %rd154;
	ld.global.f32 	%f172, [%rd155];
	cvta.to.global.u64 	%rd156, %rd33;
	add.s64 	%rd158, %rd156, %rd103;
	ld.global.f32 	%f173, [%rd158];
	add.s64 	%rd159, %rd5, %rd154;
	ld.global.f32 	%f174, [%rd159];
	mul.f32 	%f175, %f329, %f174;
	fma.rn.f32 	%f176, %f172, %f173, %f175;
	st.global.f32 	[%rd158], %f176;
	add.s64 	%rd160, %rd4, %rd154;
	ld.global.f32 	%f177, [%rd160];
	div.rn.f32 	%f178, %f329, %f177;
	add.f32 	%f329, %f176, %f178;
$L__BB0_18:
	@%p25 bra 	$L__BB0_20;
	ld.param.u64 	%rd231, [_Z8velocityPfS_S_S_S_S_S_S_S_S_S_S_S_S_S_S_S_S_S_S_S_S_S_S_S_S_S_S_S_S_S_S_S_S_S_S_S_S_S_iiiffffibS_S_S_S__param_13];
	mul.wide.s32 	%rd161, %r1, 4;
	add.s64 	%rd162, %rd16, %rd161;
	ld.global.f32 	%f179, [%rd162];
	cvta.to.global.u64 	%rd163, %rd231;
	add.s64 	%rd165, %rd163, %rd103;
	ld.global.f32 	%f180, [%rd165];
	add.s64 	%rd166, %rd15, %rd161;
	ld.global.f32 	%f181, [%rd166];
	mul.f32 	%f182, %f330, %f181;
	fma.rn.f32 	%f183, %f179, %f180, %f182;
	st.global.f32 	[%rd165], %f183;
	add.s64 	%rd167, %rd14, %rd161;
	ld.global.f32 	%f184, [%rd167];
	div.rn.f32 	%f185, %f330, %f184;
	add.f32 	%f330, %f183, %f185;
$L__BB0_20:
	@%p28 bra 	$L__BB0_22;
	cvta.to.global.u64 	%rd168, %rd42;
	mul.wide.u32 	%rd169, %r2, 4;
	add.s64 	%rd170, %rd168, %rd169;
	ld.global.f32 	%f186, [%rd170];
	cvta.to.global.u64 	%rd171, %rd31;
	add.s64 	%rd173, %rd171, %rd103;
	ld.global.f32 	%f187, [%rd173];
	cvta.to.global.u64 	%rd174, %rd41;
	add.s64 	%rd175, %rd174, %rd169;
	ld.global.f32 	%f188, [%rd175];
	mul.f32 	%f189, %f331, %f188;
	fma.rn.f32 	%f190, %f186, %f187, %f189;
	st.global.f32 	[%rd173], %f190;
	cvta.to.global.u64 	%rd176, %rd40;
	add.s64 	%rd177, %rd176, %rd169;
	ld.global.f32 	%f191, [%rd177];
	div.rn.f32 	%f192, %f331, %f191;
	add.f32 	%f331, %f190, %f192;
$L__BB0_22:
	add.f32 	%f193, %f329, %f330;
	add.f32 	%f194, %f193, %f331;
	ld.global.f32 	%f195, [%rd23];
	mul.f32 	%f196, %f194, %f195;
	add.s64 	%rd179, %rd1, %rd103;
	ld.global.f32 	%f197, [%rd179];
	fma.rn.f32 	%f198, %f34, %f196, %f197;
	st.global.f32 	[%rd179], %f198;
	bra.uni 	$L__BB0_48;
$L__BB0_23:
	ld.param.u32 	%r96, [_Z8velocityPfS_S_S_S_S_S_S_S_S_S_S_S_S_S_S_S_S_S_S_S_S_S_S_S_S_S_S_S_S_S_S_S_S_S_S_S_S_S_iiiffffibS_S_S_S__param_46];
	not.b32 	%r12, %r96;
	add.s32 	%r40, %r17, %r12;
	setp.gt.s32 	%p36, %r3, %r40;
	min.s32 	%r41, %r3, %r1;
	setp.lt.s32 	%p37, %r41, %r96;
	mov.pred 	%p78, -1;
	or.pred  	%p38, %p37, %p36;
	@%p38 bra 	$L__BB0_25;
	add.s32 	%r42, %r18, %r12;
	setp.gt.s32 	%p78, %r1, %r42;
$L__BB0_25:
	ld.param.u32 	%r97, [_Z8velocityPfS_S_S_S_S_S_S_S_S_S_S_S_S_S_S_S_S_S_S_S_S_S_S_S_S_S_S_S_S_S_S_S_S_S_S_S_S_S_iiiffffibS_S_S_S__param_46];
	ld.param.u32 	%r92, [_Z8velocityPfS_S_S_S_S_S_S_S_S_S_S_S_S_S_S_S_S_S_S_S_S_S_S_S_S_S_S_S_S_S_S_S_S_S_S_S_S_S_iiiffffibS_S_S_S__param_41];
	setp.lt.s32 	%p39, %r2, %r97;
	add.s32 	%r43, %r92, %r12;
	setp.gt.s32 	%p40, %r2, %r43;
	or.pred  	%p41, %p39, %p40;
	or.pred  	%p42, %p78, %p41;
	@%p42 bra 	$L__BB0_48;
	ld.param.f32 	%f322, [_Z8velocityPfS_S_S_S_S_S_S_S_S_S_S_S_S_S_S_S_S_S_S_S_S_S_S_S_S_S_S_S_S_S_S_S_S_S_S_S_S_S_iiiffffibS_S_S_S__param_45];
	ld.param.f32 	%f318, [_Z8velocityPfS_S_S_S_S_S_S_S_S_S_S_S_S_S_S_S_S_S_S_S_S_S_S_S_S_S_S_S_S_S_S_S_S_S_S_S_S_S_iiiffffibS_S_S_S__param_43];
	mul.wide.s32 	%rd180, %r5, 4;
	add.s64 	%rd181, %rd19, %rd180;
	ld.global.f32 	%f199, [%rd181+4];
	ld.global.f32 	%f200, [%rd181];
	sub.f32 	%f201, %f199, %f200;
	mul.f32 	%f202, %f201, 0f3F900000;
	ld.global.f32 	%f203, [%rd181+8];
	ld.global.f32 	%f204, [%rd181+-4];
	sub.f32 	%f205, %f203, %f204;
	mul.f32 	%f206, %f205, 0f3D2AAAAB;
	sub.f32 	%f207, %f202, %f206;
	div.rn.f32 	%f208, %f207, %f318;
	add.s64 	%rd182, %rd18, %rd180;
	ld.global.f32 	%f209, [%rd182];
	sub.s32 	%r44, %r5, %r17;
	mul.wide.s32 	%rd183, %r44, 4;
	add.s64 	%rd184, %rd18, %rd183;
	ld.global.f32 	%f210, [%rd184];
	sub.f32 	%f211, %f209, %f210;
	mul.f32 	%f212, %f211, 0f3F900000;
	add.s32 	%r45, %r5, %r17;
	mul.wide.s32 	%rd185, %r17, 4;
	add.s64 	%rd186, %rd182, %rd185;
	ld.global.f32 	%f213, [%rd186];
	shl.b32 	%r46, %r17, 1;
	sub.s32 	%r47, %r5, %r46;
	mul.wide.s32 	%rd187, %r47, 4;
	add.s64 	%rd188, %rd18, %rd187;
	ld.global.f32 	%f214, [%rd188];
	sub.f32 	%f215, %f213, %f214;
	mul.f32 	%f216, %f215, 0f3D2AAAAB;
	sub.f32 	%f217, %f212, %f216;
	div.rn.f32 	%f218, %f217, %f36;
	add.s64 	%rd189, %rd17, %rd180;
	ld.global.f32 	%f219, [%rd189];
	sub.s32 	%r48, %r5, %r4;
	mul.wide.s32 	%rd190, %r48, 4;
	add.s64 	%rd191, %rd17, %rd190;
	ld.global.f32 	%f220, [%rd191];
	sub.f32 	%f221, %f219, %f220;
	mul.f32 	%f222, %f221, 0f3F900000;
	add.s32 	%r49, %r5, %r4;
	mul.wide.s32 	%rd192, %r4, 4;
	add.s64 	%rd193, %rd189, %rd192;
	ld.global.f32 	%f223, [%rd193];
	mul.lo.s32 	%r50, %r46, %r18;
	sub.s32 	%r51, %r5, %r50;
	mul.wide.s32 	%rd194, %r51, 4;
	add.s64 	%rd195, %rd17, %rd194;
	ld.global.f32 	%f224, [%rd195];
	sub.f32 	%f225, %f223, %f224;
	mul.f32 	%f226, %f225, 0f3D2AAAAB;
	sub.f32 	%f227, %f222, %f226;
	div.rn.f32 	%f228, %f227, %f322;
	add.f32 	%f229, %f208, %f218;
	add.f32 	%f230, %f229, %f228;
	add.s64 	%rd196, %rd10, %rd180;
	ld.global.f32 	%f231, [%rd196];
	mul.f32 	%f232, %f231, %f230;
	mul.f32 	%f233, %f34, %f232;
	add.s64 	%rd197, %rd9, %rd180;
	ld.global.f32 	%f234, [%rd197];
	sub.f32 	%f235, %f234, %f233;
	st.global.f32 	[%rd197], %f235;
	ld.global.f32 	%f236, [%rd182];
	ld.global.f32 	%f237, [%rd182+-4];
	sub.f32 	%f238, %f236, %f237;
	mul.f32 	%f239, %f238, 0f3F900000;
	ld.global.f32 	%f240, [%rd182+4];
	ld.global.f32 	%f241, [%rd182+-8];
	sub.f32 	%f242, %f240, %f241;
	mul.f32 	%f243, %f242, 0f3D2AAAAB;
	sub.f32 	%f244, %f239, %f243;
	div.rn.f32 	%f245, %f244, %f318;
	mul.wide.s32 	%rd198, %r45, 4;
	add.s64 	%rd199, %rd8, %rd198;
	ld.global.f32 	%f246, [%rd199];
	add.s64 	%rd200, %rd8, %rd180;
	ld.global.f32 	%f247, [%rd200];
	sub.f32 	%f248, %f246, %f247;
	mul.f32 	%f249, %f248, 0f3F900000;
	mul.wide.s32 	%rd201, %r46, 4;
	add.s64 	%rd202, %rd200, %rd201;
	ld.global.f32 	%f250, [%rd202];
	add.s64 	%rd203, %rd8, %rd183;
	ld.global.f32 	%f251, [%rd203];
	sub.f32 	%f252, %f250, %f251;
	mul.f32 	%f253, %f252, 0f3D2AAAAB;
	sub.f32 	%f254, %f249, %f253;
	div.rn.f32 	%f255, %f254, %f36;
	add.s64 	%rd204, %rd7, %rd180;
	ld.global.f32 	%f256, [%rd204];
	add.s64 	%rd205, %rd7, %rd190;
	ld.global.f32 	%f257, [%rd205];
	sub.f32 	%f258, %f256, %f257;
	mul.f32 	%f259, %f258, 0f3F900000;
	add.s64 	%rd206, %rd204, %rd192;
	ld.global.f32 	%f260, [%rd206];
	add.s64 	%rd207, %rd7, %rd194;
	ld.global.f32 	%f261, [%rd207];
	sub.f32 	%f262, %f260, %f261;
	mul.f32 	%f263, %f262, 0f3D2AAAAB;
	sub.f32 	%f264, %f259, %f263;
	div.rn.f32 	%f265, %f264, %f322;
	add.f32 	%f266, %f245, %f255;
	add.f32 	%f28, %f266, %f265;
	ld.global.f32 	%f267, [%rd196];
	mul.f32 	%f268, %f267, %f28;
	mul.f32 	%f269, %f34, %f268;
	add.s64 	%rd208, %rd3, %rd180;
	ld.global.f32 	%f270, [%rd208];
	sub.f32 	%f271, %f270, %f269;
	st.global.f32 	[%rd208], %f271;
	ld.global.f32 	%f272, [%rd189];
	ld.global.f32 	%f273, [%rd189+-4];
	sub.f32 	%f274, %f272, %f273;
	mul.f32 	%f275, %f274, 0f3F900000;
	ld.global.f32 	%f276, [%rd189+4];
	ld.global.f32 	%f277, [%rd189+-8];
	sub.f32 	%f278, %f276, %f277;
	mul.f32 	%f279, %f278, 0f3D2AAAAB;
	sub.f32 	%f280, %f275, %f279;
	div.rn.f32 	%f281, %f280, %f318;
	ld.global.f32 	%f282, [%rd204];
	add.s64 	%rd209, %rd7, %rd183;
	ld.global.f32 	%f283, [%rd209];
	sub.f32 	%f284, %f282, %f283;
	mul.f32 	%f285, %f284, 0f3F900000;
	add.s64 	%rd210, %rd7, %rd187;
	ld.global.f32 	%f286, [%rd210];
	sub.f32 	%f287, %f283, %f286;
	mul.f32 	%f288, %f287, 0f3D2AAAAB;
	sub.f32 	%f289, %f285, %f288;
	div.rn.f32 	%f290, %f289, %f36;
	mul.wide.s32 	%rd211, %r49, 4;
	add.s64 	%rd212, %rd2, %rd211;
	ld.global.f32 	%f291, [%rd212];
	add.s64 	%rd213, %rd2, %rd180;
	ld.global.f32 	%f292, [%rd213];
	sub.f32 	%f293, %f291, %f292;
	mul.f32 	%f294, %f293, 0f3F900000;
	mul.wide.s32 	%rd214, %r50, 4;
	add.s64 	%rd215, %rd213, %rd214;
	ld.global.f32 	%f295, [%rd215];
	add.s64 	%rd216, %rd2, %rd190;
	ld.global.f32 	%f296, [%rd216];
	sub.f32 	%f297, %f295, %f296;
	mul.f32 	%f298, %f297, 0f3D2AAAAB;
	sub.f32 	%f299, %f294, %f298;
	div.rn.f32 	%f300, %f299, %f322;
	add.f32 	%f301, %f281, %f290;
	add.f32 	%f29, %f301, %f300;
	ld.global.f32 	%f302, [%rd196];
	mul.f32 	%f303, %f302, %f29;
	mul.f32 	%f304, %f34, %f303;
	add.s64 	%rd217, %rd1, %rd180;
	ld.global.f32 	%f305, [%rd217];
	sub.f32 	%f306, %f305, %f304;
	st.global.f32 	[%rd217], %f306;
	cvta.to.global.u64 	%rd218, %rd43;
	add.s64 	%rd219, %rd218, %rd180;
	ld.global.f32 	%f307, [%rd219];
	mul.f32 	%f308, %f230, %f307;
	mul.f32 	%f30, %f34, %f308;
	ld.global.f32 	%f31, [%rd196];
	cvt.f64.f32 	%fd1, %f31;
	{
	.reg .b32 %temp; 
	mov.b64 	{%temp, %r13}, %fd1;
	}
	mov.f64 	%fd20, 0d4000000000000000;
	{
	.reg .b32 %temp; 
	mov.b64 	{%temp, %r52}, %fd20;
	}
	and.b32  	%r15, %r52, 2146435072;
	setp.eq.s32 	%p43, %r15, 1062207488;
	abs.f64 	%fd2, %fd1;
	{ // callseq 0, 0
	.param .b64 param0;
	st.param.f64 	[param0], %fd2;
	.param .b64 retval0;
	call.uni (retval0), 
	__internal_accurate_pow, 
	(
	param0
	);
	ld.param.f64 	%fd21, [retval0];
	} // callseq 0
	setp.lt.s32 	%p44, %r13, 0;
	neg.f64 	%fd23, %fd21;
	selp.f64 	%fd24, %fd23, %fd21, %p43;
	selp.f64 	%fd47, %fd24, %fd21, %p44;
	setp.neu.f32 	%p45, %f31, 0f00000000;
	mov.f64 	%fd43, %fd47;
	@%p45 bra 	$L__BB0_28;
	setp.eq.s32 	%p46, %r15, 1062207488;
	selp.b32 	%r53, %r13, 0, %p46;
	setp.lt.s32 	%p47, %r52, 0;
	or.b32  	%r54, %r53, 2146435072;
	selp.b32 	%r55, %r54, %r53, %p47;
	mov.b32 	%r56, 0;
	mov.b64 	%fd43, {%r56, %r55};
$L__BB0_28:
	add.f64 	%fd25, %fd1, 0d4000000000000000;
	{
	.reg .b32 %temp; 
	mov.b64 	{%temp, %r57}, %fd25;
	}
	and.b32  	%r16, %r57, 2146435072;
	setp.ne.s32 	%p48, %r16, 2146435072;
	@%p48 bra 	$L__BB0_33;
	setp.num.f32 	%p49, %f31, %f31;
	@%p49 bra 	$L__BB0_31;
	mov.f64 	%fd26, 0d4000000000000000;
	add.rn.f64 	%fd43, %fd1, %fd26;
	bra.uni 	$L__BB0_33;
$L__BB0_31:
	setp.neu.f64 	%p50, %fd2, 0d7FF0000000000000;
	@%p50 bra 	$L__BB0_33;
	setp.lt.s32 	%p51, %r13, 0;
	setp.eq.s32 	%p52, %r15, 1062207488;
	setp.lt.s32 	%p53, %r52, 0;
	selp.b32 	%r59, 0, 2146435072, %p53;
	and.b32  	%r60, %r52, 2147483647;
	setp.ne.s32 	%p54, %r60, 1071644672;
	or.b32  	%r61, %r59, -2147483648;
	selp.b32 	%r62, %r61, %r59, %p54;
	selp.b32 	%r63, %r62, %r59, %p52;
	selp.b32 	%r64, %r63, %r59, %p51;
	mov.b32 	%r65, 0;
	mov.b64 	%fd43, {%r65, %r64};
$L__BB0_33:
	setp.neu.f32 	%p55, %f31, 0f00000000;
	cvta.to.global.u64 	%rd220, %rd44;
	add.s64 	%rd222, %rd220, %rd180;
	ld.global.f32 	%f309, [%rd222];
	mul.f32 	%f310, %f28, %f309;
	mul.f32 	%f32, %f34, %f310;
	mov.f64 	%fd45, %fd47;
	@%p55 bra 	$L__BB0_35;
	setp.eq.s32 	%p56, %r15, 1062207488;
	selp.b32 	%r66, %r13, 0, %p56;
	setp.lt.s32 	%p57, %r52, 0;
	or.b32  	%r67, %r66, 2146435072;
	selp.b32 	%r68, %r67, %r66, %p57;
	mov.b32 	%r69, 0;
	mov.b64 	%fd45, {%r69, %r68};
$L__BB0_35:
	setp.ne.s32 	%p58, %r16, 2146435072;
	@%p58 bra 	$L__BB0_40;
	setp.num.f32 	%p59, %f31, %f31;
	@%p59 bra 	$L__BB0_38;
	mov.f64 	%fd27, 0d4000000000000000;
	add.rn.f64 	%fd45, %fd1, %fd27;
	bra.uni 	$L__BB0_40;
$L__BB0_38:
	setp.neu.f64 	%p60, %fd2, 0d7FF0000000000000;
	@%p60 bra 	$L__BB0_40;
	setp.lt.s32 	%p61, %r13, 0;
	setp.eq.s32 	%p62, %r15, 1062207488;
	setp.lt.s32 	%p63, %r52, 0;
	selp.b32 	%r71, 0, 2146435072, %p63;
	and.b32  	%r72, %r52, 2147483647;
	setp.ne.s32 	%p64, %r72, 1071644672;
	or.b32  	%r73, %r71, -2147483648;
	selp.b32 	%r74, %r73, %r71, %p64;
	selp.b32 	%r75, %r74, %r71, %p62;
	selp.b32 	%r76, %r75, %r71, %p61;
	mov.b32 	%r77, 0;
	mov.b64 	%fd45, {%r77, %r76};
$L__BB0_40:
	setp.eq.f32 	%p65, %f31, 0f3F800000;
	setp.neu.f32 	%p66, %f31, 0f00000000;
	neg.f64 	%fd28, %fd45;
	selp.f64 	%fd29, 0dBFF0000000000000, %fd28, %p65;
	cvt.f64.f32 	%fd30, %f32;
	mul.f64 	%fd31, %fd29, %fd30;
	cvt.f64.f32 	%fd32, %f30;
	selp.f64 	%fd33, 0d3FF0000000000000, %fd43, %p65;
	mul.f64 	%fd34, %fd33, %fd32;
	sub.f64 	%fd14, %fd31, %fd34;
	cvta.to.global.u64 	%rd223, %rd45;
	add.s64 	%rd225, %rd223, %rd180;
	ld.global.f32 	%f311, [%rd225];
	mul.f32 	%f312, %f29, %f311;
	mul.f32 	%f33, %f34, %f312;
	@%p66 bra 	$L__BB0_42;
	setp.eq.s32 	%p67, %r15, 1062207488;
	selp.b32 	%r78, %r13, 0, %p67;
	setp.lt.s32 	%p68, %r52, 0;
	or.b32  	%r79, %r78, 2146435072;
	selp.b32 	%r80, %r79, %r78, %p68;
	mov.b32 	%r81, 0;
	mov.b64 	%fd47, {%r81, %r80};
$L__BB0_42:
	setp.ne.s32 	%p69, %r16, 2146435072;
	@%p69 bra 	$L__BB0_47;
	setp.num.f32 	%p70, %f31, %f31;
	@%p70 bra 	$L__BB0_45;
	mov.f64 	%fd35, 0d4000000000000000;
	add.rn.f64 	%fd47, %fd1, %fd35;
	bra.uni 	$L__BB0_47;
$L__BB0_45:
	setp.neu.f64 	%p71, %fd2, 0d7FF0000000000000;
	@%p71 bra 	$L__BB0_47;
	setp.lt.s32 	%p72, %r13, 0;
	setp.eq.s32 	%p73, %r15, 1062207488;
	setp.lt.s32 	%p74, %r52, 0;
	selp.b32 	%r83, 0, 2146435072, %p74;
	and.b32  	%r84, %r52, 2147483647;
	setp.ne.s32 	%p75, %r84, 1071644672;
	or.b32  	%r85, %r83, -2147483648;
	selp.b32 	%r86, %r85, %r83, %p75;
	selp.b32 	%r87, %r86, %r83, %p73;
	selp.b32 	%r88, %r87, %r83, %p72;
	mov.b32 	%r89, 0;
	mov.b64 	%fd47, {%r89, %r88};
$L__BB0_47:
	setp.eq.f32 	%p76, %f31, 0f3F800000;
	selp.f64 	%fd36, 0d3FF0000000000000, %fd47, %p76;
	cvt.f64.f32 	%fd37, %f33;
	mul.f64 	%fd38, %fd36, %fd37;
	sub.f64 	%fd39, %fd14, %fd38;
	cvta.to.global.u64 	%rd226, %rd46;
	add.s64 	%rd228, %rd226, %rd180;
	ld.global.f32 	%f313, [%rd228];
	cvt.f64.f32 	%fd40, %f313;
	sub.f64 	%fd41, %fd40, %fd39;
	cvt.rn.f32.f64 	%f314, %fd41;
	st.global.f32 	[%rd228], %f314;
$L__BB0_48:
	ret;

}
.func  (.param .b64 func_retval0) __internal_accurate_pow(
	.param .b64 __internal_accurate_pow_param_0
)
{
	.reg .pred 	%p<8>;
	.reg .b32 	%r<49>;
	.reg .b32 	%f<3>;
	.reg .b64 	%fd<109>;

	ld.param.f64 	%fd10, [__internal_accurate_pow_param_0];
	{
	.reg .b32 %temp; 
	mov.b64 	{%temp, %r46}, %fd10;
	}
	{
	.reg .b32 %temp; 
	mov.b64 	{%r45, %temp}, %fd10;
	}
	shr.u32 	%r47, %r46, 20;
	setp.gt.u32 	%p1, %r46, 1048575;
	@%p1 bra 	$L__BB1_2;
	mul.f64 	%fd11, %fd10, 0d4350000000000000;
	{
	.reg .b32 %temp; 
	mov.b64 	{%temp, %r46}, %fd11;
	}
	{
	.reg .b32 %temp; 
	mov.b64 	{%r45, %temp}, %fd11;
	}
	shr.u32 	%r16, %r46, 20;
	add.s32 	%r47, %r16, -54;
$L__BB1_2:
	add.s32 	%r48, %r47, -1023;
	and.b32  	%r17, %r46, -2146435073;
	or.b32  	%r18, %r17, 1072693248;
	mov.b64 	%fd107, {%r45, %r18};
	setp.lt.u32 	%p2, %r18, 1073127583;
	@%p2 bra 	$L__BB1_4;
	{
	.reg .b32 %temp; 
	mov.b64 	{%r19, %temp}, %fd107;
	}
	{
	.reg .b32 %temp; 
	mov.b64 	{%temp, %r20}, %fd107;
	}
	add.s32 	%r21, %r20, -1048576;
	mov.b64 	%fd107, {%r19, %r21};
	add.s32 	%r48, %r47, -1022;
$L__BB1_4:
	add.f64 	%fd12, %fd107, 0dBFF0000000000000;
	add.f64 	%fd13, %fd107, 0d3FF0000000000000;
	rcp.approx.ftz.f64 	%fd14, %fd13;
	neg.f64 	%fd15, %fd13;
	fma.rn.f64 	%fd16, %fd15, %fd14, 0d3FF0000000000000;
	fma.rn.f64 	%fd17, %fd16, %fd16, %fd16;
	fma.rn.f64 	%fd18, %fd17, %fd14, %fd14;
	mul.f64 	%fd19, %fd12, %fd18;
	fma.rn.f64 	%fd20, %fd12, %fd18, %fd19;
	mul.f64 	%fd21, %fd20, %fd20;
	fma.rn.f64 	%fd22, %fd21, 0d3EB0F5FF7D2CAFE2, 0d3ED0F5D241AD3B5A;
	fma.rn.f64 	%fd23, %fd22, %fd21, 0d3EF3B20A75488A3F;
	fma.rn.f64 	%fd24, %fd23, %fd21, 0d3F1745CDE4FAECD5;
	fma.rn.f64 	%fd25, %fd24, %fd21, 0d3F3C71C7258A578B;
	fma.rn.f64 	%fd26, %fd25, %fd21, 0d3F6249249242B910;
	fma.rn.f64 	%fd27, %fd26, %fd21, 0d3F89999999999DFB;
	sub.f64 	%fd28, %fd12, %fd20;
	add.f64 	%fd29, %fd28, %fd28;
	neg.f64 	%fd30, %fd20;
	fma.rn.f64 	%fd31, %fd30, %fd12, %fd29;
	mul.f64 	%fd32, %fd18, %fd31;
	fma.rn.f64 	%fd33, %fd21, %fd27, 0d3FB5555555555555;
	mov.f64 	%fd34, 0d3FB5555555555555;
	sub.f64 	%fd35, %fd34, %fd33;
	fma.rn.f64 	%fd36, %fd21, %fd27, %fd35;
	add.f64 	%fd37, %fd36, 0dBC46A4CB00B9E7B0;
	add.f64 	%fd38, %fd33, %fd37;
	sub.f64 	%fd39, %fd33, %fd38;
	add.f64 	%fd40, %fd37, %fd39;
	mul.rn.f64 	%fd41, %fd20, %fd20;
	neg.f64 	%fd42, %fd41;
	fma.rn.f64 	%fd43, %fd20, %fd20, %fd42;
	{
	.reg .b32 %temp; 
	mov.b64 	{%r22, %temp}, %fd32;
	}
	{
	.reg .b32 %temp; 
	mov.b64 	{%temp, %r23}, %fd32;
	}
	add.s32 	%r24, %r23, 1048576;
	mov.b64 	%fd44, {%r22, %r24};
	fma.rn.f64 	%fd45, %fd20, %fd44, %fd43;
	mul.rn.f64 	%fd46, %fd41, %fd20;
	neg.f64 	%fd47, %fd46;
	fma.rn.f64 	%fd48, %fd41, %fd20, %fd47;
	fma.rn.f64 	%fd49, %fd41, %fd32, %fd48;
	fma.rn.f64 	%fd50, %fd45, %fd20, %fd49;
	mul.rn.f64 	%fd51, %fd38, %fd46;
	neg.f64 	%fd52, %fd51;
	fma.rn.f64 	%fd53, %fd38, %fd46, %fd52;
	fma.rn.f64 	%fd54, %fd38, %fd50, %fd53;
	fma.rn.f64 	%fd55, %fd40, %fd46, %fd54;
	add.f64 	%fd56, %fd51, %fd55;
	sub.f64 	%fd57, %fd51, %fd56;
	add.f64 	%fd58, %fd55, %fd57;
	add.f64 	%fd59, %fd20, %fd56;
	sub.f64 	%fd60, %fd20, %fd59;
	add.f64 	%fd61, %fd56, %fd60;
	add.f64 	%fd62, %fd58, %fd61;
	add.f64 	%fd63, %fd32, %fd62;
	add.f64 	%fd64, %fd59, %fd63;
	sub.f64 	%fd65, %fd59, %fd64;
	add.f64 	%fd66, %fd63, %fd65;
	xor.b32  	%r25, %r48, -2147483648;
	mov.b32 	%r26, 1127219200;
	mov.b64 	%fd67, {%r25, %r26};
	mov.b32 	%r27, -2147483648;
	mov.b64 	%fd68, {%r27, %r26};
	sub.f64 	%fd69, %fd67, %fd68;
	fma.rn.f64 	%fd70, %fd69, 0d3FE62E42FEFA39EF, %fd64;
	fma.rn.f64 	%fd71, %fd69, 0dBFE62E42FEFA39EF, %fd70;
	sub.f64 	%fd72, %fd71, %fd64;
	sub.f64 	%fd73, %fd66, %fd72;
	fma.rn.f64 	%fd74, %fd69, 0d3C7ABC9E3B39803F, %fd73;
	add.f64 	%fd75, %fd70, %fd74;
	sub.f64 	%fd76, %fd70, %fd75;
	add.f64 	%fd77, %fd74, %fd76;
	mov.f64 	%fd78, 0d4000000000000000;
	{
	.reg .b32 %temp; 
	mov.b64 	{%temp, %r28}, %fd78;
	}
	{
	.reg .b32 %temp; 
	mov.b64 	{%r29, %temp}, %fd78;
	}
	shl.b32 	%r30, %r28, 1;
	setp.gt.u32 	%p3, %r30, -33554433;
	and.b32  	%r31, %r28, -15728641;
	selp.b32 	%r32, %r31, %r28, %p3;
	mov.b64 	%fd79, {%r29, %r32};
	mul.rn.f64 	%fd80, %fd75, %fd79;
	neg.f64 	%fd81, %fd80;
	fma.rn.f64 	%fd82, %fd75, %fd79, %fd81;
	fma.rn.f64 	%fd83, %fd77, %fd79, %fd82;
	add.f64 	%fd4, %fd80, %fd83;
	sub.f64 	%fd84, %fd80, %fd4;
	add.f64 	%fd5, %fd83, %fd84;
	fma.rn.f64 	%fd85, %fd4, 0d3FF71547652B82FE, 0d4338000000000000;
	{
	.reg .b32 %temp; 
	mov.b64 	{%r13, %temp}, %fd85;
	}
	mov.f64 	%fd86, 0dC338000000000000;
	add.rn.f64 	%fd87, %fd85, %fd86;
	fma.rn.f64 	%fd88, %fd87, 0dBFE62E42FEFA39EF, %fd4;
	fma.rn.f64 	%fd89, %fd87, 0dBC7ABC9E3B39803F, %fd88;
	fma.rn.f64 	%fd90, %fd89, 0d3E5ADE1569CE2BDF, 0d3E928AF3FCA213EA;
	fma.rn.f64 	%fd91, %fd90, %fd89, 0d3EC71DEE62401315;
	fma.rn.f64 	%fd92, %fd91, %fd89, 0d3EFA01997C89EB71;
	fma.rn.f64 	%fd93, %fd92, %fd89, 0d3F2A01A014761F65;
	fma.rn.f64 	%fd94, %fd93, %fd89, 0d3F56C16C1852B7AF;
	fma.rn.f64 	%fd95, %fd94, %fd89, 0d3F81111111122322;
	fma.rn.f64 	%fd96, %fd95, %fd89, 0d3FA55555555502A1;
	fma.rn.f64 	%fd97, %fd96, %fd89, 0d3FC5555555555511;
	fma.rn.f64 	%fd98, %fd97, %fd89, 0d3FE000000000000B;
	fma.rn.f64 	%fd99, %fd98, %fd89, 0d3FF0000000000000;
	fma.rn.f64 	%fd100, %fd99, %fd89, 0d3FF0000000000000;
	{
	.reg .b32 %temp; 
	mov.b64 	{%r14, %temp}, %fd100;
	}
	{
	.reg .b32 %temp; 
	mov.b64 	{%temp, %r15}, %fd100;
	}
	shl.b32 	%r33, %r13, 20;
	add.s32 	%r34, %r33, %r15;
	mov.b64 	%fd108, {%r14, %r34};
	{
	.reg .b32 %temp; 
	mov.b64 	{%temp, %r35}, %fd4;
	}
	mov.b32 	%f2, %r35;
	abs.f32 	%f1, %f2;
	setp.lt.f32 	%p4, %f1, 0f4086232B;
	@%p4 bra 	$L__BB1_7;
	setp.lt.f64 	%p5, %fd4, 0d0000000000000000;
	add.f64 	%fd101, %fd4, 0d7FF0000000000000;
	selp.f64 	%fd108, 0d0000000000000000, %fd101, %p5;
	setp.geu.f32 	%p6, %f1, 0f40874800;
	@%p6 bra 	$L__BB1_7;
	shr.u32 	%r36, %r13, 31;
	add.s32 	%r37, %r13, %r36;
	shr.s32 	%r38, %r37, 1;
	shl.b32 	%r39, %r38, 20;
	add.s32 	%r40, %r15, %r39;
	mov.b64 	%fd102, {%r14, %r40};
	sub.s32 	%r41, %r13, %r38;
	shl.b32 	%r42, %r41, 20;
	add.s32 	%r43, %r42, 1072693248;
	mov.b32 	%r44, 0;
	mov.b64 	%fd103, {%r44, %r43};
	mul.f64 	%fd108, %fd103, %fd102;
$L__BB1_7:
	abs.f64 	%fd104, %fd108;
	setp.eq.f64 	%p7, %fd104, 0d7FF0000000000000;
	fma.rn.f64 	%fd105, %fd108, %fd5, %fd108;
	selp.f64 	%fd106, %fd108, %fd105, %p7;
	st.param.f64 	[func_retval0], %fd106;
	ret;

}


// ===== COMPILED SASS (sm_100) =====

	.target	sm_100

	.elftype	@"ET_EXEC"


//--------------------- .note.nv.tkinfo           --------------------------
	.section	.note.nv.tkinfo,"",@"SHT_NOTE"
	.sectionflags	@"SHF_NOTE_NV_TKINFO"
	.tkinfo
        /*0018*/ 	.word	0x00000002
        /*0030*/ 	.string	""
        /*0030*/ 	.string	"ptxas"
        /*0030*/ 	.string	"Cuda compilation tools, release 13.0, V13.0.88"
        /*0030*/ 	.string	"Build cuda_13.0.r13.0/compiler.36424714_0"
        /*0030*/ 	.string	"-arch sm_100 -m 64 "



//--------------------- .note.nv.cuinfo           --------------------------
	.section	.note.nv.cuinfo,"",@"SHT_NOTE"
	.sectionflags	@"SHF_NOTE_NV_CUINFO"
        /*0018*/ 	.short	0x0002
        /*001a*/ 	.short	0x0064
        /*001c*/ 	.short	0x0082
	.zero		2


//--------------------- .nv.info                  --------------------------
	.section	.nv.info,"",@"SHT_CUDA_INFO"
	.align	4


	//----- nvinfo : EIATTR_REGCOUNT
	.align		4
        /*0000*/ 	.byte	0x04, 0x2f
        /*0002*/ 	.short	(.L_1 - .L_0)
	.align		4
.L_0:
        /*0004*/ 	.word	index@(_Z8velocityPfS_S_S_S_S_S_S_S_S_S_S_S_S_S_S_S_S_S_S_S_S_S_S_S_S_S_S_S_S_S_S_S_S_S_S_S_S_S_iiiffffibS_S_S_S_)
        /*0008*/ 	.word	0x00000022


	//----- nvinfo : EIATTR_FRAME_SIZE
	.align		4
.L_1:
        /*000c*/ 	.byte	0x04, 0x11
        /*000e*/ 	.short	(.L_3 - .L_2)
	.align		4
.L_2:
        /*0010*/ 	.word	index@($_Z8velocityPfS_S_S_S_S_S_S_S_S_S_S_S_S_S_S_S_S_S_S_S_S_S_S_S_S_S_S_S_S_S_S_S_S_S_S_S_S_S_iiiffffibS_S_S_S_$__internal_accurate_pow)
        /*0014*/ 	.word	0x00000000


	//----- nvinfo : EIATTR_FRAME_SIZE
	.align		4
.L_3:
        /*0018*/ 	.byte	0x04, 0x11
        /*001a*/ 	.short	(.L_5 - .L_4)
	.align		4
.L_4:
        /*001c*/ 	.word	index@($__internal_0_$__cuda_sm3x_div_rn_noftz_f32_slowpath)
        /*0020*/ 	.word	0x00000000


	//----- nvinfo : EIATTR_FRAME_SIZE
	.align		4
.L_5:
        /*0024*/ 	.byte	0x04, 0x11
        /*0026*/ 	.short	(.L_7 - .L_6)
	.align		4
.L_6:
        /*0028*/ 	.word	index@(_Z8velocityPfS_S_S_S_S_S_S_S_S_S_S_S_S_S_S_S_S_S_S_S_S_S_S_S_S_S_S_S_S_S_S_S_S_S_S_S_S_S_iiiffffibS_S_S_S_)
        /*002c*/ 	.word	0x00000000


	//----- nvinfo : EIATTR_MIN_STACK_SIZE
	.align		4
.L_7:
        /*0030*/ 	.byte	0x04, 0x12
        /*0032*/ 	.short	(.L_9 - .L_8)
	.align		4
.L_8:
        /*0034*/ 	.word	index@(_Z8velocityPfS_S_S_S_S_S_S_S_S_S_S_S_S_S_S_S_S_S_S_S_S_S_S_S_S_S_S_S_S_S_S_S_S_S_S_S_S_S_iiiffffibS_S_S_S_)
        /*0038*/ 	.word	0x00000000
.L_9:


//--------------------- .nv.compat                --------------------------
	.section	.nv.compat,"",@"SHT_CUDA_COMPAT_INFO"
	.align	4
        /*0000*/ 	.byte	0x02, 0x09, 0x00, 0x00, 0x02, 0x02, 0x01, 0x00, 0x02, 0x05, 0x05, 0x00, 0x03, 0x07, 0x01, 0x01
        /*0010*/ 	.byte	0x02, 0x03, 0x00, 0x00, 0x02, 0x06, 0x01, 0x00, 0x04, 0x0b, 0x08, 0x00, 0x01, 0x00, 0x00, 0x00
        /*0020*/ 	.byte	0x00, 0x00, 0x00, 0x00


//--------------------- .nv.info._Z8velocityPfS_S_S_S_S_S_S_S_S_S_S_S_S_S_S_S_S_S_S_S_S_S_S_S_S_S_S_S_S_S_S_S_S_S_S_S_S_S_iiiffffibS_S_S_S_ --------------------------
	.section	.nv.info._Z8velocityPfS_S_S_S_S_S_S_S_S_S_S_S_S_S_S_S_S_S_S_S_S_S_S_S_S_S_S_S_S_S_S_S_S_S_S_S_S_S_iiiffffibS_S_S_S_,"",@"SHT_CUDA_INFO"
	.sectionflags	@""
	.align	4


	//----- nvinfo : EIATTR_CUDA_API_VERSION
	.align		4
        /*0000*/ 	.byte	0x04, 0x37
        /*0002*/ 	.short	(.L_11 - .L_10)
.L_10:
        /*0004*/ 	.word	0x00000082


	//----- nvinfo : EIATTR_KPARAM_INFO
	.align		4
.L_11:
        /*0008*/ 	.byte	0x04, 0x17
        /*000a*/ 	.short	(.L_13 - .L_12)
.L_12:
        /*000c*/ 	.word	0x00000000
        /*0010*/ 	.short	0x0033
        /*0012*/ 	.short	0x0178
        /*0014*/ 	.byte	0x00, 0xf5, 0x21, 0x00


	//----- nvinfo : EIATTR_KPARAM_INFO
	.align		4
.L_13:
        /*0018*/ 	.byte	0x04, 0x17
        /*001a*/ 	.short	(.L_15 - .L_14)
.L_14:
        /*001c*/ 	.word	0x00000000
        /*0020*/ 	.short	0x0032
        /*0022*/ 	.short	0x0170
        /*0024*/ 	.byte	0x00, 0xf5, 0x21, 0x00


	//----- nvinfo : EIATTR_KPARAM_INFO
	.align		4
.L_15:
        /*0028*/ 	.byte	0x04, 0x17
        /*002a*/ 	.short	(.L_17 - .L_16)
.L_16:
        /*002c*/ 	.word	0x00000000
        /*0030*/ 	.short	0x0031
        /*0032*/ 	.short	0x0168
        /*0034*/ 	.byte	0x00, 0xf5, 0x21, 0x00


	//----- nvinfo : EIATTR_KPARAM_INFO
	.align		4
.L_17:
        /*0038*/ 	.byte	0x04, 0x17
        /*003a*/ 	.short	(.L_19 - .L_18)
.L_18:
        /*003c*/ 	.word	0x00000000
        /*0040*/ 	.short	0x0030
        /*0042*/ 	.short	0x0160
        /*0044*/ 	.byte	0x00, 0xf5, 0x21, 0x00


	//----- nvinfo : EIATTR_KPARAM_INFO
	.align		4
.L_19:
        /*0048*/ 	.byte	0x04, 0x17
        /*004a*/ 	.short	(.L_21 - .L_20)
.L_20:
        /*004c*/ 	.word	0x00000000
        /*0050*/ 	.short	0x002f
        /*0052*/ 	.short	0x0158
        /*0054*/ 	.byte	0x00, 0xf0, 0x05, 0x00


	//----- nvinfo : EIATTR_KPARAM_INFO
	.align		4
.L_21:
        /*0058*/ 	.byte	0x04, 0x17
        /*005a*/ 	.short	(.L_23 - .L_22)
.L_22:
        /*005c*/ 	.word	0x00000000
        /*0060*/ 	.short	0x002e
        /*0062*/ 	.short	0x0154
        /*0064*/ 	.byte	0x00, 0xf0, 0x11, 0x00


	//----- nvinfo : EIATTR_KPARAM_INFO
	.align		4
.L_23:
        /*0068*/ 	.byte	0x04, 0x17
        /*006a*/ 	.short	(.L_25 - .L_24)
.L_24:
        /*006c*/ 	.word	0x00000000
        /*0070*/ 	.short	0x002d
        /*0072*/ 	.short	0x0150
        /*0074*/ 	.byte	0x00, 0xf0, 0x11, 0x00


	//----- nvinfo : EIATTR_KPARAM_INFO
	.align		4
.L_25:
        /*0078*/ 	.byte	0x04, 0x17
        /*007a*/ 	.short	(.L_27 - .L_26)
.L_26:
        /*007c*/ 	.word	0x00000000
        /*0080*/ 	.short	0x002c
        /*0082*/ 	.short	0x014c
        /*0084*/ 	.byte	0x00, 0xf0, 0x11, 0x00


	//----- nvinfo : EIATTR_KPARAM_INFO
	.align		4
.L_27:
        /*0088*/ 	.byte	0x04, 0x17
        /*008a*/ 	.short	(.L_29 - .L_28)
.L_28:
        /*008c*/ 	.word	0x00000000
        /*0090*/ 	.short	0x002b
        /*0092*/ 	.short	0x0148
        /*0094*/ 	.byte	0x00, 0xf0, 0x11, 0x00


	//----- nvinfo : EIATTR_KPARAM_INFO
	.align		4
.L_29:
        /*0098*/ 	.byte	0x04, 0x17
        /*009a*/ 	.short	(.L_31 - .L_30)
.L_30:
        /*009c*/ 	.word	0x00000000
        /*00a0*/ 	.short	0x002a
        /*00a2*/ 	.short	0x0144
        /*00a4*/ 	.byte	0x00, 0xf0, 0x11, 0x00


	//----- nvinfo : EIATTR_KPARAM_INFO
	.align		4
.L_31:
        /*00a8*/ 	.byte	0x04, 0x17
        /*00aa*/ 	.short	(.L_33 - .L_32)
.L_32:
        /*00ac*/ 	.word	0x00000000
        /*00b0*/ 	.short	0x0029
        /*00b2*/ 	.short	0x0140
        /*00b4*/ 	.byte	0x00, 0xf0, 0x11, 0x00


	//----- nvinfo : EIATTR_KPARAM_INFO
	.align		4
.L_33:
        /*00b8*/ 	.byte	0x04, 0x17
        /*00ba*/ 	.short	(.L_35 - .L_34)
.L_34:
        /*00bc*/ 	.word	0x00000000
        /*00c0*/ 	.short	0x0028
        /*00c2*/ 	.short	0x013c
        /*00c4*/ 	.byte	0x00, 0xf0, 0x11, 0x00


	//----- nvinfo : EIATTR_KPARAM_INFO
	.align		4
.L_35:
        /*00c8*/ 	.byte	0x04, 0x17
        /*00ca*/ 	.short	(.L_37 - .L_36)
.L_36:
        /*00cc*/ 	.word	0x00000000
        /*00d0*/ 	.short	0x0027
        /*00d2*/ 	.short	0x0138
        /*00d4*/ 	.byte	0x00, 0xf0, 0x11, 0x00


	//----- nvinfo : EIATTR_KPARAM_INFO
	.align		4
.L_37:
        /*00d8*/ 	.byte	0x04, 0x17
        /*00da*/ 	.short	(.L_39 - .L_38)
.L_38:
        /*00dc*/ 	.word	0x00000000
        /*00e0*/ 	.short	0x0026
        /*00e2*/ 	.short	0x0130
        /*00e4*/ 	.byte	0x00, 0xf5, 0x21, 0x00


	//----- nvinfo : EIATTR_KPARAM_INFO
	.align		4
.L_39:
        /*00e8*/ 	.byte	0x04, 0x17
        /*00ea*/ 	.short	(.L_41 - .L_40)
.L_40:
        /*00ec*/ 	.word	0x00000000
        /*00f0*/ 	.short	0x0025
        /*00f2*/ 	.short	0x0128
        /*00f4*/ 	.byte	0x00, 0xf5, 0x21, 0x00


	//----- nvinfo : EIATTR_KPARAM_INFO
	.align		4
.L_41:
        /*00f8*/ 	.byte	0x04, 0x17
        /*00fa*/ 	.short	(.L_43 - .L_42)
.L_42:
        /*00fc*/ 	.word	0x00000000
        /*0100*/ 	.short	0x0024
        /*0102*/ 	.short	0x0120
        /*0104*/ 	.byte	0x00, 0xf5, 0x21, 0x00


	//----- nvinfo : EIATTR_KPARAM_INFO
	.align		4
.L_43:
        /*0108*/ 	.byte	0x04, 0x17
        /*010a*/ 	.short	(.L_45 - .L_44)
.L_44:
        /*010c*/ 	.word	0x00000000
        /*0110*/ 	.short	0x0023
        /*0112*/ 	.short	0x0118
        /*0114*/ 	.byte	0x00, 0xf5, 0x21, 0x00


	//----- nvinfo : EIATTR_KPARAM_INFO
	.align		4
.L_45:
        /*0118*/ 	.byte	0x04, 0x17
        /*011a*/ 	.short	(.L_47 - .L_46)
.L_46:
        /*011c*/ 	.word	0x00000000
        /*0120*/ 	.short	0x0022
        /*0122*/ 	.short	0x0110
        /*0124*/ 	.byte	0x00, 0xf5, 0x21, 0x00


	//----- nvinfo : EIATTR_KPARAM_INFO
	.align		4
.L_47:
        /*0128*/ 	.byte	0x04, 0x17
        /*012a*/ 	.short	(.L_49 - .L_48)
.L_48:
        /*012c*/ 	.word	0x00000000
        /*0130*/ 	.short	0x0021
        /*0132*/ 	.short	0x0108
        /*0134*/ 	.byte	0x00, 0xf5, 0x21, 0x00


	//----- nvinfo : EIATTR_KPARAM_INFO
	.align		4
.L_49:
        /*0138*/ 	.byte	0x04, 0x17
        /*013a*/ 	.short	(.L_51 - .L_50)
.L_50:
        /*013c*/ 	.word	0x00000000
        /*0140*/ 	.short	0x0020
        /*0142*/ 	.short	0x0100
        /*0144*/ 	.byte	0x00, 0xf5, 0x21, 0x00


	//----- nvinfo : EIATTR_KPARAM_INFO
	.align		4
.L_51:
        /*0148*/ 	.byte	0x04, 0x17
        /*014a*/ 	.short	(.L_53 - .L_52)
.L_52:
        /*014c*/ 	.word	0x00000000
        /*0150*/ 	.short	0x001f
        /*0152*/ 	.short	0x00f8
        /*0154*/ 	.byte	0x00, 0xf5, 0x21, 0x00


	//----- nvinfo : EIATTR_KPARAM_INFO
	.align		4
.L_53:
        /*0158*/ 	.byte	0x04, 0x17
        /*015a*/ 	.short	(.L_55 - .L_54)
.L_54:
        /*015c*/ 	.word	0x00000000
        /*0160*/ 	.short	0x001e
        /*0162*/ 	.short	0x00f0
        /*0164*/ 	.byte	0x00, 0xf5, 0x21, 0x00


	//----- nvinfo : EIATTR_KPARAM_INFO
	.align		4
.L_55:
        /*0168*/ 	.byte	0x04, 0x17
        /*016a*/ 	.short	(.L_57 - .L_56)
.L_56:
        /*016c*/ 	.word	0x00000000
        /*0170*/ 	.short	0x001d
        /*0172*/ 	.short	0x00e8
        /*0174*/ 	.byte	0x00, 0xf5, 0x21, 0x00


	//----- nvinfo : EIATTR_KPARAM_INFO
	.align		4
.L_57:
        /*0178*/ 	.byte	0x04, 0x17
        /*017a*/ 	.short	(.L_59 - .L_58)
.L_58:
        /*017c*/ 	.word	0x00000000
        /*0180*/ 	.short	0x001c
        /*0182*/ 	.short	0x00e0
        /*0184*/ 	.byte	0x00, 0xf5, 0x21, 0x00


	//----- nvinfo : EIATTR_KPARAM_INFO
	.align		4
.L_59:
        /*0188*/ 	.byte	0x04, 0x17
        /*018a*/ 	.short	(.L_61 - .L_60)
.L_60:
        /*018c*/ 	.word	0x00000000
        /*0190*/ 	.short	0x001b
        /*0192*/ 	.short	0x00d8
        /*0194*/ 	.byte	0x00, 0xf5, 0x21, 0x00


	//----- nvinfo : EIATTR_KPARAM_INFO
	.align		4
.L_61:
        /*0198*/ 	.byte	0x04, 0x17
        /*019a*/ 	.short	(.L_63 - .L_62)
.L_62:
        /*019c*/ 	.word	0x00000000
        /*01a0*/ 	.short	0x001a
        /*01a2*/ 	.short	0x00d0
        /*01a4*/ 	.byte	0x00, 0xf5, 0x21, 0x00


	//----- nvinfo : EIATTR_KPARAM_INFO
	.align		4
.L_63:
        /*01a8*/ 	.byte	0x04, 0x17
        /*01aa*/ 	.short	(.L_65 - .L_64)
.L_64:
        /*01ac*/ 	.word	0x00000000
        /*01b0*/ 	.short	0x0019
        /*01b2*/ 	.short	0x00c8
        /*01b4*/ 	.byte	0x00, 0xf5, 0x21, 0x00


	//----- nvinfo : EIATTR_KPARAM_INFO
	.align		4
.L_65:
        /*01b8*/ 	.byte	0x04, 0x17
        /*01ba*/ 	.short	(.L_67 - .L_66)
.L_66:
        /*01bc*/ 	.word	0x00000000
        /*01c0*/ 	.short	0x0018
        /*01c2*/ 	.short	0x00c0
        /*01c4*/ 	.byte	0x00, 0xf5, 0x21, 0x00


	//----- nvinfo : EIATTR_KPARAM_INFO
	.align		4
.L_67:
        /*01c8*/ 	.byte	0x04, 0x17
        /*01ca*/ 	.short	(.L_69 - .L_68)
.L_68:
        /*01cc*/ 	.word	0x00000000
        /*01d0*/ 	.short	0x0017
        /*01d2*/ 	.short	0x00b8
        /*01d4*/ 	.byte	0x00, 0xf5, 0x21, 0x00


	//----- nvinfo : EIATTR_KPARAM_INFO
	.align		4
.L_69:
        /*01d8*/ 	.byte	0x04, 0x17
        /*01da*/ 	.short	(.L_71 - .L_70)
.L_70:
        /*01dc*/ 	.word	0x00000000
        /*01e0*/ 	.short	0x0016
        /*01e2*/ 	.short	0x00b0
        /*01e4*/ 	.byte	0x00, 0xf5, 0x21, 0x00


	//----- nvinfo : EIATTR_KPARAM_INFO
	.align		4
.L_71:
        /*01e8*/ 	.byte	0x04, 0x17
        /*01ea*/ 	.short	(.L_73 - .L_72)
.L_72:
        /*01ec*/ 	.word	0x00000000
        /*01f0*/ 	.short	0x0015
        /*01f2*/ 	.short	0x00a8
        /*01f4*/ 	.byte	0x00, 0xf5, 0x21, 0x00


	//----- nvinfo : EIATTR_KPARAM_INFO
	.align		4
.L_73:
        /*01f8*/ 	.byte	0x04, 0x17
        /*01fa*/ 	.short	(.L_75 - .L_74)
.L_74:
        /*01fc*/ 	.word	0x00000000
        /*0200*/ 	.short	0x0014
        /*0202*/ 	.short	0x00a0
        /*0204*/ 	.byte	0x00, 0xf5, 0x21, 0x00


	//----- nvinfo : EIATTR_KPARAM_INFO
	.align		4
.L_75:
        /*0208*/ 	.byte	0x04, 0x17
        /*020a*/ 	.short	(.L_77 - .L_76)
.L_76:
        /*020c*/ 	.word	0x00000000
        /*0210*/ 	.short	0x0013
        /*0212*/ 	.short	0x0098
        /*0214*/ 	.byte	0x00, 0xf5, 0x21, 0x00


	//----- nvinfo : EIATTR_KPARAM_INFO
	.align		4
.L_77:
        /*0218*/ 	.byte	0x04, 0x17
        /*021a*/ 	.short	(.L_79 - .L_78)
.L_78:
        /*021c*/ 	.word	0x00000000
        /*0220*/ 	.short	0x0012
        /*0222*/ 	.short	0x0090
        /*0224*/ 	.byte	0x00, 0xf5, 0x21, 0x00


	//----- nvinfo : EIATTR_KPARAM_INFO
	.align		4
.L_79:
        /*0228*/ 	.byte	0x04, 0x17
        /*022a*/ 	.short	(.L_81 - .L_80)
.L_80:
        /*022c*/ 	.word	0x00000000
        /*0230*/ 	.short	0x0011
        /*0232*/ 	.short	0x0088
        /*0234*/ 	.byte	0x00, 0xf5, 0x21, 0x00


	//----- nvinfo : EIATTR_KPARAM_INFO
	.align		4
.L_81:
        /*0238*/ 	.byte	0x04, 0x17
        /*023a*/ 	.short	(.L_83 - .L_82)
.L_82:
        /*023c*/ 	.word	0x00000000
        /*0240*/ 	.short	0x0010
        /*0242*/ 	.short	0x0080
        /*0244*/ 	.byte	0x00, 0xf5, 0x21, 0x00


	//----- nvinfo : EIATTR_KPARAM_INFO
	.align		4
.L_83:
        /*0248*/ 	.byte	0x04, 0x17
        /*024a*/ 	.short	(.L_85 - .L_84)
.L_84:
        /*024c*/ 	.word	0x00000000
        /*0250*/ 	.short	0x000f
        /*0252*/ 	.short	0x0078
        /*0254*/ 	.byte	0x00, 0xf5, 0x21, 0x00


	//----- nvinfo : EIATTR_KPARAM_INFO
	.align		4
.L_85:
        /*0258*/ 	.byte	0x04, 0x17
        /*025a*/ 	.short	(.L_87 - .L_86)
.L_86:
        /*025c*/ 	.word	0x00000000
        /*0260*/ 	.short	0x000e
        /*0262*/ 	.short	0x0070
        /*0264*/ 	.byte	0x00, 0xf5, 0x21, 0x00


	//----- nvinfo : EIATTR_KPARAM_INFO
	.align		4
.L_87:
        /*0268*/ 	.byte	0x04, 0x17
        /*026a*/ 	.short	(.L_89 - .L_88)
.L_88:
        /*026c*/ 	.word	0x00000000
        /*0270*/ 	.short	0x000d
        /*0272*/ 	.short	0x0068
        /*0274*/ 	.byte	0x00, 0xf5, 0x21, 0x00


	//----- nvinfo : EIATTR_KPARAM_INFO
	.align		4
.L_89:
        /*0278*/ 	.byte	0x04, 0x17
        /*027a*/ 	.short	(.L_91 - .L_90)
.L_90:
        /*027c*/ 	.word	0x00000000
        /*0280*/ 	.short	0x000c
        /*0282*/ 	.short	0x0060
        /*0284*/ 	.byte	0x00, 0xf5, 0x21, 0x00


	//----- nvinfo : EIATTR_KPARAM_INFO
	.align		4
.L_91:
        /*0288*/ 	.byte	0x04, 0x17
        /*028a*/ 	.short	(.L_93 - .L_92)
.L_92:
        /*028c*/ 	.word	0x00000000
        /*0290*/ 	.short	0x000b
        /*0292*/ 	.short	0x0058
        /*0294*/ 	.byte	0x00, 0xf5, 0x21, 0x00


	//----- nvinfo : EIATTR_KPARAM_INFO
	.align		4
.L_93:
        /*0298*/ 	.byte	0x04, 0x17
        /*029a*/ 	.short	(.L_95 - .L_94)
.L_94:
        /*029c*/ 	.word	0x00000000
        /*02a0*/ 	.short	0x000a
        /*02a2*/ 	.short	0x0050
        /*02a4*/ 	.byte	0x00, 0xf5, 0x21, 0x00


	//----- nvinfo : EIATTR_KPARAM_INFO
	.align		4
.L_95:
        /*02a8*/ 	.byte	0x04, 0x17
        /*02aa*/ 	.short	(.L_97 - .L_96)
.L_96:
        /*02ac*/ 	.word	0x00000000
        /*02b0*/ 	.short	0x0009
        /*02b2*/ 	.short	0x0048
        /*02b4*/ 	.byte	0x00, 0xf5, 0x21, 0x00


	//----- nvinfo : EIATTR_KPARAM_INFO
	.align		4
.L_97:
        /*02b8*/ 	.byte	0x04, 0x17
        /*02ba*/ 	.short	(.L_99 - .L_98)
.L_98:
        /*02bc*/ 	.word	0x00000000
        /*02c0*/ 	.short	0x0008
        /*02c2*/ 	.short	0x0040
        /*02c4*/ 	.byte	0x00, 0xf5, 0x21, 0x00


	//----- nvinfo : EIATTR_KPARAM_INFO
	.align		4
.L_99:
        /*02c8*/ 	.byte	0x04, 0x17
        /*02ca*/ 	.short	(.L_101 - .L_100)
.L_100:
        /*02cc*/ 	.word	0x00000000
        /*02d0*/ 	.short	0x0007
        /*02d2*/ 	.short	0x0038
        /*02d4*/ 	.byte	0x00, 0xf5, 0x21, 0x00


	//----- nvinfo : EIATTR_KPARAM_INFO
	.align		4
.L_101:
        /*02d8*/ 	.byte	0x04, 0x17
        /*02da*/ 	.short	(.L_103 - .L_102)
.L_102:
        /*02dc*/ 	.word	0x00000000
        /*02e0*/ 	.short	0x0006
        /*02e2*/ 	.short	0x0030
        /*02e4*/ 	.byte	0x00, 0xf5, 0x21, 0x00


	//----- nvinfo : EIATTR_KPARAM_INFO
	.align		4
.L_103:
        /*02e8*/ 	.byte	0x04, 0x17
        /*02ea*/ 	.short	(.L_105 - .L_104)
.L_104:
        /*02ec*/ 	.word	0x00000000
        /*02f0*/ 	.short	0x0005
        /*02f2*/ 	.short	0x0028
        /*02f4*/ 	.byte	0x00, 0xf5, 0x21, 0x00


	//----- nvinfo : EIATTR_KPARAM_INFO
	.align		4
.L_105:
        /*02f8*/ 	.byte	0x04, 0x17
        /*02fa*/ 	.short	(.L_107 - .L_106)
.L_106:
        /*02fc*/ 	.word	0x00000000
        /*0300*/ 	.short	0x0004
        /*0302*/ 	.short	0x0020
        /*0304*/ 	.byte	0x00, 0xf5, 0x21, 0x00


	//----- nvinfo : EIATTR_KPARAM_INFO
	.align		4
.L_107:
        /*0308*/ 	.byte	0x04, 0x17
        /*030a*/ 	.short	(.L_109 - .L_108)
.L_108:
        /*030c*/ 	.word	0x00000000
        /*0310*/ 	.short	0x0003
        /*0312*/ 	.short	0x0018
        /*0314*/ 	.byte	0x00, 0xf5, 0x21, 0x00


	//----- nvinfo : EIATTR_KPARAM_INFO
	.align		4
.L_109:
        /*0318*/ 	.byte	0x04, 0x17
        /*031a*/ 	.short	(.L_111 - .L_110)
.L_110:
        /*031c*/ 	.word	0x00000000
        /*0320*/ 	.short	0x0002
        /*0322*/ 	.short	0x0010
        /*0324*/ 	.byte	0x00, 0xf5, 0x21, 0x00


	//----- nvinfo : EIATTR_KPARAM_INFO
	.align		4
.L_111:
        /*0328*/ 	.byte	0x04, 0x17
        /*032a*/ 	.short	(.L_113 - .L_112)
.L_112:
        /*032c*/ 	.word	0x00000000
        /*0330*/ 	.short	0x0001
        /*0332*/ 	.short	0x0008
        /*0334*/ 	.byte	0x00, 0xf5, 0x21, 0x00


	//----- nvinfo : EIATTR_KPARAM_INFO
	.align		4
.L_113:
        /*0338*/ 	.byte	0x04, 0x17
        /*033a*/ 	.short	(.L_115 - .L_114)
.L_114:
        /*033c*/ 	.word	0x00000000
        /*0340*/ 	.short	0x0000
        /*0342*/ 	.short	0x0000
        /*0344*/ 	.byte	0x00, 0xf5, 0x21, 0x00


	//----- nvinfo : EIATTR_SPARSE_MMA_MASK
	.align		4
.L_115:
        /*0348*/ 	.byte	0x03, 0x50
        /*034a*/ 	.short	0x0000


	//----- nvinfo : EIATTR_MAXREG_COUNT
	.align		4
        /*034c*/ 	.byte	0x03, 0x1b
        /*034e*/ 	.short	0x00ff


	//----- nvinfo : EIATTR_MERCURY_ISA_VERSION
	.align		4
        /*0350*/ 	.byte	0x03, 0x5f
        /*0352*/ 	.short	0x0101


	//----- nvinfo : EIATTR_VRC_CTA_INIT_COUNT
	.align		4
        /*0354*/ 	.byte	0x02, 0x4a
	.zero		1
	.zero		1


	//----- nvinfo : EIATTR_EXIT_INSTR_OFFSETS
	.align		4
        /*0358*/ 	.byte	0x04, 0x1c
        /*035a*/ 	.short	(.L_117 - .L_116)


	//   ....[0]....
.L_116:
        /*035c*/ 	.word	0x00000200


	//   ....[1]....
        /*0360*/ 	.word	0x000027d0


	//   ....[2]....
        /*0364*/ 	.word	0x000028b0


	//   ....[3]....
        /*0368*/ 	.word	0x00003fb0


	//----- nvinfo : EIATTR_CRS_STACK_SIZE
	.align		4
.L_117:
        /*036c*/ 	.byte	0x04, 0x1e
        /*036e*/ 	.short	(.L_119 - .L_118)
.L_118:
        /*0370*/ 	.word	0x00000000


	//----- nvinfo : EIATTR_CBANK_PARAM_SIZE
	.align		4
.L_119:
        /*0374*/ 	.byte	0x03, 0x19
        /*0376*/ 	.short	0x0180


	//----- nvinfo : EIATTR_PARAM_CBANK
	.align		4
        /*0378*/ 	.byte	0x04, 0x0a
        /*037a*/ 	.short	(.L_121 - .L_120)
	.align		4
.L_120:
        /*037c*/ 	.word	index@(.nv.constant0._Z8velocityPfS_S_S_S_S_S_S_S_S_S_S_S_S_S_S_S_S_S_S_S_S_S_S_S_S_S_S_S_S_S_S_S_S_S_S_S_S_S_iiiffffibS_S_S_S_)
        /*0380*/ 	.short	0x0380
        /*0382*/ 	.short	0x0180


	//----- nvinfo : EIATTR_SW_WAR
	.align		4
.L_121:
        /*0384*/ 	.byte	0x04, 0x36
        /*0386*/ 	.short	(.L_123 - .L_122)
.L_122:
        /*0388*/ 	.word	0x00000008
.L_123:


//--------------------- .nv.callgraph             --------------------------
	.section	.nv.callgraph,"",@"SHT_CUDA_CALLGRAPH"
	.align	4
	.sectionentsize	8
	.align		4
        /*0000*/ 	.word	0x00000000
	.align		4
        /*0004*/ 	.word	0xffffffff
	.align		4
        /*0008*/ 	.word	0x00000000
	.align		4
        /*000c*/ 	.word	0xfffffffe
	.align		4
        /*0010*/ 	.word	0x00000000
	.align		4
        /*0014*/ 	.word	0xfffffffd
	.align		4
        /*0018*/ 	.word	0x00000000
	.align		4
        /*001c*/ 	.word	0xfffffffc


//--------------------- .text._Z8velocityPfS_S_S_S_S_S_S_S_S_S_S_S_S_S_S_S_S_S_S_S_S_S_S_S_S_S_S_S_S_S_S_S_S_S_S_S_S_S_iiiffffibS_S_S_S_ --------------------------
	.section	.text._Z8velocityPfS_S_S_S_S_S_S_S_S_S_S_S_S_S_S_S_S_S_S_S_S_S_S_S_S_S_S_S_S_S_S_S_S_S_S_S_S_S_iiiffffibS_S_S_S_,"ax",@progbits
	.align	128
        .global         _Z8velocityPfS_S_S_S_S_S_S_S_S_S_S_S_S_S_S_S_S_S_S_S_S_S_S_S_S_S_S_S_S_S_S_S_S_S_S_S_S_S_iiiffffibS_S_S_S_
        .type           _Z8velocityPfS_S_S_S_S_S_S_S_S_S_S_S_S_S_S_S_S_S_S_S_S_S_S_S_S_S_S_S_S_S_S_S_S_S_S_S_S_S_iiiffffibS_S_S_S_,@function
        .size           _Z8velocityPfS_S_S_S_S_S_S_S_S_S_S_S_S_S_S_S_S_S_S_S_S_S_S_S_S_S_S_S_S_S_S_S_S_S_S_S_S_S_iiiffffibS_S_S_S_,(.L_x_94 - _Z8velocityPfS_S_S_S_S_S_S_S_S_S_S_S_S_S_S_S_S_S_S_S_S_S_S_S_S_S_S_S_S_S_S_S_S_S_S_S_S_S_iiiffffibS_S_S_S_)
        .other          _Z8velocityPfS_S_S_S_S_S_S_S_S_S_S_S_S_S_S_S_S_S_S_S_S_S_S_S_S_S_S_S_S_S_S_S_S_S_S_S_S_S_iiiffffibS_S_S_S_,@"STO_CUDA_ENTRY STV_DEFAULT"
_Z8velocityPfS_S_S_S_S_S_S_S_S_S_S_S_S_S_S_S_S_S_S_S_S_S_S_S_S_S_S_S_S_S_S_S_S_S_S_S_S_S_iiiffffibS_S_S_S_:
.text._Z8velocityPfS_S_S_S_S_S_S_S_S_S_S_S_S_S_S_S_S_S_S_S_S_S_S_S_S_S_S_S_S_S_S_S_S_S_S_S_S_S_iiiffffibS_S_S_S_:
[----:B------:R-:W-:Y:S01]  /*0000*/  LDC R1, c[0x0][0x37c] ;  /* 0x0000df00ff017b82 */ /* 0x000fe20000000800 */
[----:B------:R-:W0:Y:S07]  /*0010*/  S2R R0, SR_TID.X ;  /* 0x0000000000007919 */ /* 0x000e2e0000002100 */
[----:B------:R-:W0:Y:S01]  /*0020*/  LDC R19, c[0x0][0x360] ;  /* 0x0000d800ff137b82 */ /* 0x000e220000000800 */
[----:B------:R-:W1:Y:S01]  /*0030*/  LDCU.U8 UR4, c[0x0][0x4d8] ;  /* 0x00009b00ff0477ac */ /* 0x000e620008000000 */
[----:B------:R-:W2:Y:S01]  /*0040*/  S2R R4, SR_TID.Z ;  /* 0x0000000000047919 */ /* 0x000ea20000002300 */
[----:B------:R-:W3:Y:S01]  /*0050*/  LDCU.64 UR6, c[0x0][0x358] ;  /* 0x00006b00ff0677ac */ /* 0x000ee20008000a00 */
[----:B------:R-:W4:Y:S04]  /*0060*/  S2R R5, SR_TID.Y ;  /* 0x0000000000057919 */ /* 0x000f280000002200 */
[----:B------:R-:W4:Y:S08]  /*0070*/  LDC R18, c[0x0][0x364] ;  /* 0x0000d900ff127b82 */ /* 0x000f300000000800 */
[----:B------:R-:W0:Y:S01]  /*0080*/  S2UR UR5, SR_CTAID.X ;  /* 0x00000000000579c3 */ /* 0x000e220000002500 */
[----:B-1----:R-:W-:-:S04]  /*0090*/  UPRMT UR4, UR4, 0x8880, URZ ;  /* 0x0000888004047896 */ /* 0x002fc800080000ff */
[----:B------:R-:W-:-:S03]  /*00a0*/  UISETP.NE.AND UP0, UPT, UR4, URZ, UPT ;  /* 0x000000ff0400728c */ /* 0x000fc6000bf05270 */
[----:B------:R-:W2:Y:S08]  /*00b0*/  S2UR UR9, SR_CTAID.Z ;  /* 0x00000000000979c3 */ /* 0x000eb00000002700 */
[----:B------:R-:W2:Y:S08]  /*00c0*/  LDC R17, c[0x0][0x368] ;  /* 0x0000da00ff117b82 */ /* 0x000eb00000000800 */
[----:B------:R-:W4:Y:S01]  /*00d0*/  S2UR UR8, SR_CTAID.Y ;  /* 0x00000000000879c3 */ /* 0x000f220000002600 */
[----:B0-----:R-:W-:-:S07]  /*00e0*/  IMAD R19, R19, UR5, R0 ;  /* 0x0000000513137c24 */ /* 0x001fce000f8e0200 */
[----:B------:R-:W0:Y:S01]  /*00f0*/  LDC.64 R2, c[0x0][0x4b8] ;  /* 0x00012e00ff027b82 */ /* 0x000e220000000a00 */
[----:B--2---:R-:W-:Y:S02]  /*0100*/  IMAD R17, R17, UR9, R4 ;  /* 0x0000000911117c24 */ /* 0x004fe4000f8e0204 */
[----:B----4-:R-:W-:Y:S02]  /*0110*/  IMAD R18, R18, UR8, R5 ;  /* 0x0000000812127c24 */ /* 0x010fe4000f8e0205 */
[-C--:B0-----:R-:W-:Y:S02]  /*0120*/  IMAD R16, R3, R2.reuse, RZ ;  /* 0x0000000203107224 */ /* 0x081fe400078e02ff */
[----:B------:R-:W-:-:S04]  /*0130*/  IMAD R11, R19, R2, R17 ;  /* 0x00000002130b7224 */ /* 0x000fc800078e0211 */
[----:B------:R-:W-:Y:S01]  /*0140*/  IMAD R11, R18, R16, R11 ;  /* 0x00000010120b7224 */ /* 0x000fe200078e020b */
[----:B---3--:R-:W-:Y:S06]  /*0150*/  BRA.U !UP0, `(.L_x_0) ;  /* 0x0000002508a07547 */ /* 0x008fec000b800000 */
[----:B------:R-:W-:Y:S01]  /*0160*/  IADD3 R2, PT, PT, R2, -0x3, RZ ;  /* 0xfffffffd02027810 */ /* 0x000fe20007ffe0ff */
[----:B------:R-:W0:Y:S03]  /*0170*/  LDCU UR4, c[0x0][0x4c0] ;  /* 0x00009800ff0477ac */ /* 0x000e260008000800 */
[----:B------:R-:W-:-:S04]  /*0180*/  ISETP.GT.AND P0, PT, R17, R2, PT ;  /* 0x000000021100720c */ /* 0x000fc80003f04270 */
[----:B------:R-:W-:-:S04]  /*0190*/  ISETP.LT.U32.OR P0, PT, R17, 0x2, P0 ;  /* 0x000000021100780c */ /* 0x000fc80000701470 */
[----:B------:R-:W-:Y:S01]  /*01a0*/  ISETP.LT.OR P0, PT, R19, 0x2, P0 ;  /* 0x000000021300780c */ /* 0x000fe20000701670 */
[----:B0-----:R-:W-:-:S12]  /*01b0*/  UIADD3 UR4, UPT, UPT, UR4, -0x3, URZ ;  /* 0xfffffffd04047890 */ /* 0x001fd8000fffe0ff */
[----:B------:R-:W-:-:S04]  /*01c0*/  @!P0 IADD3 R0, PT, PT, R3, -0x3, RZ ;  /* 0xfffffffd03008810 */ /* 0x000fc80007ffe0ff */
[----:B------:R-:W-:-:S04]  /*01d0*/  ISETP.LE.AND P0, PT, R19, R0, !P0 ;  /* 0x000000001300720c */ /* 0x000fc80004703270 */
[----:B------:R-:W-:-:S04]  /*01e0*/  ISETP.LT.U32.OR P0, PT, R18, 0x2, !P0 ;  /* 0x000000021200780c */ /* 0x000fc80004701470 */
[----:B------:R-:W-:-:S13]  /*01f0*/  ISETP.GT.OR P0, PT, R18, UR4, P0 ;  /* 0x0000000412007c0c */ /* 0x000fda0008704670 */
[----:B------:R-:W-:Y:S05]  /*0200*/  @P0 EXIT ;  /* 0x000000000000094d */ /* 0x000fea0003800000 */
[----:B------:R-:W0:Y:S08]  /*0210*/  LDC.64 R2, c[0x0][0x398] ;  /* 0x0000e600ff027b82 */ /* 0x000e300000000a00 */
[----:B------:R-:W1:Y:S01]  /*0220*/  LDC R8, c[0x0][0x4c8] ;  /* 0x00013200ff087b82 */ /* 0x000e620000000800 */
[----:B0-----:R-:W-:-:S05]  /*0230*/  IMAD.WIDE R2, R11, 0x4, R2 ;  /* 0x000000040b027825 */ /* 0x001fca00078e0202 */
[----:B------:R-:W2:Y:S04]  /*0240*/  LDG.E R4, desc[UR6][R2.64+0x8] ;  /* 0x0000080602047981 */ /* 0x000ea8000c1e1900 */
[----:B------:R-:W2:Y:S04]  /*0250*/  LDG.E R7, desc[UR6][R2.64+-0x4] ;  /* 0xfffffc0602077981 */ /* 0x000ea8000c1e1900 */
[----:B------:R-:W3:Y:S04]  /*0260*/  LDG.E R0, desc[UR6][R2.64+0x4] ;  /* 0x0000040602007981 */ /* 0x000ee8000c1e1900 */
[----:B------:R-:W3:Y:S01]  /*0270*/  LDG.E R5, desc[UR6][R2.64] ;  /* 0x0000000602057981 */ /* 0x000ee2000c1e1900 */
[----:B-1----:R-:W0:Y:S01]  /*0280*/  MUFU.RCP R6, R8 ;  /* 0x0000000800067308 */ /* 0x002e220000001000 */
[----:B------:R-:W-:Y:S01]  /*0290*/  BSSY.RECONVERGENT B2, `(.L_x_1) ;  /* 0x0000011000027945 */ /* 0x000fe20003800200 */
[----:B--2---:R-:W-:-:S04]  /*02a0*/  FADD R4, R4, -R7 ;  /* 0x8000000704047221 */ /* 0x004fc80000000000 */
[----:B------:R-:W-:Y:S01]  /*02b0*/  FMUL R27, R4, 0.041666667908430099487 ;  /* 0x3d2aaaab041b7820 */ /* 0x000fe20000400000 */
[----:B---3--:R-:W-:Y:S01]  /*02c0*/  FADD R0, R0, -R5 ;  /* 0x8000000500007221 */ /* 0x008fe20000000000 */
[----:B0-----:R-:W-:-:S03]  /*02d0*/  FFMA R5, R6, -R8, 1 ;  /* 0x3f80000006057423 */ /* 0x001fc60000000808 */
[----:B------:R-:W-:Y:S01]  /*02e0*/  FFMA R27, R0, 1.125, -R27 ;  /* 0x3f900000001b7823 */ /* 0x000fe2000000081b */
[----:B------:R-:W-:-:S03]  /*02f0*/  FFMA R0, R6, R5, R6 ;  /* 0x0000000506007223 */ /* 0x000fc60000000006 */
[----:B------:R-:W0:Y:S01]  /*0300*/  FCHK P0, R27, R8 ;  /* 0x000000081b007302 */ /* 0x000e220000000000 */
[----:B------:R-:W-:-:S04]  /*0310*/  FFMA R4, R27, R0, RZ ;  /* 0x000000001b047223 */ /* 0x000fc800000000ff */
[----:B------:R-:W-:-:S04]  /*0320*/  FFMA R3, R4, -R8, R27 ;  /* 0x8000000804037223 */ /* 0x000fc8000000001b */
[----:B------:R-:W-:Y:S01]  /*0330*/  FFMA R0, R0, R3, R4 ;  /* 0x0000000300007223 */ /* 0x000fe20000000004 */
[----:B0-----:R-:W-:Y:S06]  /*0340*/  @!P0 BRA `(.L_x_2) ;  /* 0x0000000000148947 */ /* 0x001fec0003800000 */
[----:B------:R-:W0:Y:S01]  /*0350*/  LDCU UR4, c[0x0][0x4c8] ;  /* 0x00009900ff0477ac */ /* 0x000e220008000800 */
[----:B------:R-:W-:Y:S02]  /*0360*/  MOV R20, 0x390 ;  /* 0x0000039000147802 */ /* 0x000fe40000000f00 */
[----:B0-----:R-:W-:-:S07]  /*0370*/  MOV R4, UR4 ;  /* 0x0000000400047c02 */ /* 0x001fce0008000f00 */
[----:B------:R-:W-:Y:S05]  /*0380*/  CALL.REL.NOINC `($__internal_0_$__cuda_sm3x_div_rn_noftz_f32_slowpath) ;  /* 0x0000003c000c7944 */ /* 0x000fea0003c00000 */
[----:B------:R-:W-:-:S07]  /*0390*/  MOV R0, R4 ;  /* 0x0000000400007202 */ /* 0x000fce0000000f00 */
.L_x_2:
[----:B------:R-:W-:Y:S05]  /*03a0*/  BSYNC.RECONVERGENT B2 ;  /* 0x0000000000027941 */ /* 0x000fea0003800200 */
.L_x_1:
[----:B------:R-:W0:Y:S08]  /*03b0*/  LDC R6, c[0x0][0x4b8] ;  /* 0x00012e00ff067b82 */ /* 0x000e300000000800 */
[----:B------:R-:W1:Y:S08]  /*03c0*/  LDC.64 R4, c[0x0][0x3a8] ;  /* 0x0000ea00ff047b82 */ /* 0x000e700000000a00 */
[----:B------:R-:W2:Y:S01]  /*03d0*/  LDC R22, c[0x0][0x4cc] ;  /* 0x00013300ff167b82 */ /* 0x000ea20000000800 */
[----:B0-----:R-:W-:-:S02]  /*03e0*/  SHF.L.U32 R10, R6, 0x1, RZ ;  /* 0x00000001060a7819 */ /* 0x001fc400000006ff */
[C---:B------:R-:W-:Y:S02]  /*03f0*/  IADD3 R8, PT, PT, R11.reuse, -R6, RZ ;  /* 0x800000060b087210 */ /* 0x040fe40007ffe0ff */
[C---:B------:R-:W-:Y:S01]  /*0400*/  IADD3 R9, PT, PT, R11.reuse, -R10, RZ ;  /* 0x8000000a0b097210 */ /* 0x040fe20007ffe0ff */
[----:B-1----:R-:W-:-:S04]  /*0410*/  IMAD.WIDE R12, R11, 0x4, R4 ;  /* 0x000000040b0c7825 */ /* 0x002fc800078e0204 */
[----:B------:R-:W-:Y:S01]  /*0420*/  IMAD.WIDE R2, R9, 0x4, R4 ;  /* 0x0000000409027825 */ /* 0x000fe200078e0204 */
[----:B------:R-:W3:Y:S03]  /*0430*/  LDG.E R14, desc[UR6][R12.64] ;  /* 0x000000060c0e7981 */ /* 0x000ee6000c1e1900 */
[----:B------:R-:W-:Y:S02]  /*0440*/  IMAD.WIDE R6, R6, 0x4, R12 ;  /* 0x0000000406067825 */ /* 0x000fe400078e020c */
[----:B------:R-:W4:Y:S02]  /*0450*/  LDG.E R3, desc[UR6][R2.64] ;  /* 0x0000000602037981 */ /* 0x000f24000c1e1900 */
[----:B------:R-:W-:Y:S02]  /*0460*/  IMAD.WIDE R4, R8, 0x4, R4 ;  /* 0x0000000408047825 */ /* 0x000fe400078e0204 */
[----:B------:R-:W4:Y:S04]  /*0470*/  LDG.E R6, desc[UR6][R6.64] ;  /* 0x0000000606067981 */ /* 0x000f28000c1e1900 */
[----:B------:R-:W3:Y:S01]  /*0480*/  LDG.E R5, desc[UR6][R4.64] ;  /* 0x0000000604057981 */ /* 0x000ee2000c1e1900 */
[----:B--2---:R-:W0:Y:S01]  /*0490*/  MUFU.RCP R20, R22 ;  /* 0x0000001600147308 */ /* 0x004e220000001000 */
[----:B------:R-:W-:Y:S01]  /*04a0*/  BSSY.RECONVERGENT B2, `(.L_x_3) ;  /* 0x0000012000027945 */ /* 0x000fe20003800200 */
[----:B0-----:R-:W-:-:S04]  /*04b0*/  FFMA R21, R20, -R22, 1 ;  /* 0x3f80000014157423 */ /* 0x001fc80000000816 */
[----:B------:R-:W-:Y:S01]  /*04c0*/  FFMA R20, R20, R21, R20 ;  /* 0x0000001514147223 */ /* 0x000fe20000000014 */
[----:B----4-:R-:W-:Y:S01]  /*04d0*/  FADD R15, R6, -R3 ;  /* 0x80000003060f7221 */ /* 0x010fe20000000000 */
[----:B---3--:R-:W-:-:S03]  /*04e0*/  FADD R14, R14, -R5 ;  /* 0x800000050e0e7221 */ /* 0x008fc60000000000 */
[----:B------:R-:W-:-:S04]  /*04f0*/  FMUL R15, R15, 0.041666667908430099487 ;  /* 0x3d2aaaab0f0f7820 */ /* 0x000fc80000400000 */
[----:B------:R-:W-:-:S04]  /*0500*/  FFMA R27, R14, 1.125, -R15 ;  /* 0x3f9000000e1b7823 */ /* 0x000fc8000000080f */
[----:B------:R-:W0:Y:S01]  /*0510*/  FCHK P0, R27, R22 ;  /* 0x000000161b007302 */ /* 0x000e220000000000 */
[----:B------:R-:W-:-:S04]  /*0520*/  FFMA R2, R27, R20, RZ ;  /* 0x000000141b027223 */ /* 0x000fc800000000ff */
[----:B------:R-:W-:Y:S01]  /*0530*/  FFMA R5, R2, -R22, R27 ;  /* 0x8000001602057223 */ /* 0x000fe2000000001b */
[----:B------:R-:W-:-:S03]  /*0540*/  MOV R3, R0 ;  /* 0x0000000000037202 */ /* 0x000fc60000000f00 */
[----:B------:R-:W-:Y:S01]  /*0550*/  FFMA R2, R20, R5, R2 ;  /* 0x0000000514027223 */ /* 0x000fe20000000002 */
[----:B0-----:R-:W-:Y:S06]  /*0560*/  @!P0 BRA `(.L_x_4) ;  /* 0x0000000000148947 */ /* 0x001fec0003800000 */
[----:B------:R-:W0:Y:S01]  /*0570*/  LDCU UR4, c[0x0][0x4cc] ;  /* 0x00009980ff0477ac */ /* 0x000e220008000800 */
[----:B------:R-:W-:Y:S02]  /*0580*/  MOV R20, 0x5b0 ;  /* 0x000005b000147802 */ /* 0x000fe40000000f00 */
[----:B0-----:R-:W-:-:S07]  /*0590*/  MOV R4, UR4 ;  /* 0x0000000400047c02 */ /* 0x001fce0008000f00 */
[----:B------:R-:W-:Y:S05]  /*05a0*/  CALL.REL.NOINC `($__internal_0_$__cuda_sm3x_div_rn_noftz_f32_slowpath) ;  /* 0x0000003800847944 */ /* 0x000fea0003c00000 */
[----:B------:R-:W-:-:S07]  /*05b0*/  MOV R2, R4 ;  /* 0x0000000400027202 */ /* 0x000fce0000000f00 */
.L_x_4:
[----:B------:R-:W-:Y:S05]  /*05c0*/  BSYNC.RECONVERGENT B2 ;  /* 0x0000000000027941 */ /* 0x000fea0003800200 */
.L_x_3:
[----:B------:R-:W0:Y:S01]  /*05d0*/  LDC.64 R20, c[0x0][0x3c0] ;  /* 0x0000f000ff147b82 */ /* 0x000e220000000a00 */
[----:B------:R-:W1:Y:S01]  /*05e0*/  LDCU UR4, c[0x0][0x4bc] ;  /* 0x00009780ff0477ac */ /* 0x000e620008000800 */
[----:B------:R-:W-:-:S06]  /*05f0*/  IADD3 R5, PT, PT, -R16, R11, RZ ;  /* 0x0000000b10057210 */ /* 0x000fcc0007ffe1ff */
[----:B------:R-:W2:Y:S01]  /*0600*/  LDC R0, c[0x0][0x4d0] ;  /* 0x00013400ff007b82 */ /* 0x000ea20000000800 */
[----:B-1----:R-:W-:Y:S02]  /*0610*/  IMAD R7, R10, UR4, RZ ;  /* 0x000000040a077c24 */ /* 0x002fe4000f8e02ff */
[----:B0-----:R-:W-:-:S03]  /*0620*/  IMAD.WIDE R14, R11, 0x4, R20 ;  /* 0x000000040b0e7825 */ /* 0x001fc600078e0214 */
[----:B------:R-:W-:Y:S02]  /*0630*/  IADD3 R6, PT, PT, R11, -R7, RZ ;  /* 0x800000070b067210 */ /* 0x000fe40007ffe0ff */
[----:B------:R-:W3:Y:S01]  /*0640*/  LDG.E R4, desc[UR6][R14.64] ;  /* 0x000000060e047981 */ /* 0x000ee2000c1e1900 */
[----:B------:R-:W-:-:S04]  /*0650*/  IMAD.WIDE R24, R16, 0x4, R14 ;  /* 0x0000000410187825 */ /* 0x000fc800078e020e */
[--C-:B------:R-:W-:Y:S02]  /*0660*/  IMAD.WIDE R22, R6, 0x4, R20.reuse ;  /* 0x0000000406167825 */ /* 0x100fe400078e0214 */
[----:B------:R-:W4:Y:S02]  /*0670*/  LDG.E R24, desc[UR6][R24.64] ;  /* 0x0000000618187981 */ /* 0x000f24000c1e1900 */
[----:B------:R-:W-:Y:S02]  /*0680*/  IMAD.WIDE R20, R5, 0x4, R20 ;  /* 0x0000000405147825 */ /* 0x000fe400078e0214 */
[----:B------:R-:W4:Y:S04]  /*0690*/  LDG.E R23, desc[UR6][R22.64] ;  /* 0x0000000616177981 */ /* 0x000f28000c1e1900 */
[----:B------:R-:W3:Y:S01]  /*06a0*/  LDG.E R21, desc[UR6][R20.64] ;  /* 0x0000000614157981 */ /* 0x000ee2000c1e1900 */
[----:B--2---:R-:W0:Y:S01]  /*06b0*/  MUFU.RCP R29, R0 ;  /* 0x00000000001d7308 */ /* 0x004e220000001000 */
[----:B------:R-:W-:Y:S01]  /*06c0*/  BSSY.RECONVERGENT B2, `(.L_x_5) ;  /* 0x0000010000027945 */ /* 0x000fe20003800200 */
[----:B----4-:R-:W-:Y:S01]  /*06d0*/  FADD R26, R24, -R23 ;  /* 0x80000017181a7221 */ /* 0x010fe20000000000 */
[----:B---3--:R-:W-:-:S03]  /*06e0*/  FADD R4, R4, -R21 ;  /* 0x8000001504047221 */ /* 0x008fc60000000000 */
[----:B------:R-:W-:-:S04]  /*06f0*/  FMUL R27, R26, 0.041666667908430099487 ;  /* 0x3d2aaaab1a1b7820 */ /* 0x000fc80000400000 */
[----:B------:R-:W-:Y:S01]  /*0700*/  FFMA R27, R4, 1.125, -R27 ;  /* 0x3f900000041b7823 */ /* 0x000fe2000000081b */
[----:B0-----:R-:W-:-:S03]  /*0710*/  FFMA R26, R29, -R0, 1 ;  /* 0x3f8000001d1a7423 */ /* 0x001fc60000000800 */
[----:B------:R-:W0:Y:S01]  /*0720*/  FCHK P0, R27, R0 ;  /* 0x000000001b007302 */ /* 0x000e220000000000 */
[----:B------:R-:W-:-:S04]  /*0730*/  FFMA R26, R29, R26, R29 ;  /* 0x0000001a1d1a7223 */ /* 0x000fc8000000001d */
        /* <DEDUP_REMOVED lines=8> */
.L_x_6:
[----:B------:R-:W-:Y:S05]  /*07c0*/  BSYNC.RECONVERGENT B2 ;  /* 0x0000000000027941 */ /* 0x000fea0003800200 */
.L_x_5:
[----:B------:R-:W0:Y:S01]  /*07d0*/  LDCU UR8, c[0x0][0x4d4] ;  /* 0x00009a80ff0877ac */ /* 0x000e220008000800 */
[----:B------:R-:W-:Y:S01]  /*07e0*/  BSSY.RECONVERGENT B2, `(.L_x_7) ;  /* 0x0000026000027945 */ /* 0x000fe20003800200 */
[----:B------:R-:W-:Y:S01]  /*07f0*/  MOV R0, R4 ;  /* 0x0000000400007202 */ /* 0x000fe20000000f00 */
[----:B------:R-:W1:Y:S01]  /*0800*/  LDCU UR5, c[0x0][0x4b8] ;  /* 0x00009700ff0577ac */ /* 0x000e620008000800 */
[----:B0-----:R-:W-:-:S04]  /*0810*/  ULOP3.LUT UR4, URZ, UR8, URZ, 0x33, !UPT ;  /* 0x00000008ff047292 */ /* 0x001fc8000f8e33ff */
[----:B-1----:R-:W-:-:S06]  /*0820*/  UIADD3 UR4, UPT, UPT, UR4, UR5, URZ ;  /* 0x0000000504047290 */ /* 0x002fcc000fffe0ff */
[----:B------:R-:W-:-:S04]  /*0830*/  ISETP.GT.AND P0, PT, R17, UR4, PT ;  /* 0x0000000411007c0c */ /* 0x000fc8000bf04270 */
[----:B------:R-:W-:-:S13]  /*0840*/  ISETP.LT.OR P0, PT, R17, UR8, P0 ;  /* 0x0000000811007c0c */ /* 0x000fda0008701670 */
[----:B------:R-:W-:Y:S05]  /*0850*/  @!P0 BRA `(.L_x_8) ;  /* 0x0000000000788947 */ /* 0x000fea0003800000 */
[----:B------:R-:W0:Y:S08]  /*0860*/  LDC.64 R20, c[0x0][0x448] ;  /* 0x00011200ff147b82 */ /* 0x000e300000000a00 */
[----:B------:R-:W1:Y:S08]  /*0870*/  LDC.64 R22, c[0x0][0x450] ;  /* 0x00011400ff167b82 */ /* 0x000e700000000a00 */
[----:B------:R-:W2:Y:S01]  /*0880*/  LDC.64 R24, c[0x0][0x3c8] ;  /* 0x0000f200ff187b82 */ /* 0x000ea20000000a00 */
[----:B0-----:R-:W-:-:S05]  /*0890*/  IMAD.WIDE.U32 R20, R17, 0x4, R20 ;  /* 0x0000000411147825 */ /* 0x001fca00078e0014 */
[----:B------:R0:W3:Y:S01]  /*08a0*/  LDG.E R26, desc[UR6][R20.64] ;  /* 0x00000006141a7981 */ /* 0x0000e2000c1e1900 */
[----:B-1----:R-:W-:-:S06]  /*08b0*/  IMAD.WIDE.U32 R22, R17, 0x4, R22 ;  /* 0x0000000411167825 */ /* 0x002fcc00078e0016 */
[----:B------:R-:W4:Y:S01]  /*08c0*/  LDG.E R23, desc[UR6][R22.64] ;  /* 0x0000000616177981 */ /* 0x000f22000c1e1900 */
[----:B0-----:R-:W0:Y:S01]  /*08d0*/  LDC.64 R20, c[0x0][0x440] ;  /* 0x00011000ff147b82 */ /* 0x001e220000000a00 */
[----:B--2---:R-:W-:-:S05]  /*08e0*/  IMAD.WIDE R24, R11, 0x4, R24 ;  /* 0x000000040b187825 */ /* 0x004fca00078e0218 */
[----:B------:R-:W4:Y:S01]  /*08f0*/  LDG.E R4, desc[UR6][R24.64] ;  /* 0x0000000618047981 */ /* 0x000f22000c1e1900 */
[----:B0-----:R-:W-:-:S04]  /*0900*/  IMAD.WIDE.U32 R20, R17, 0x4, R20 ;  /* 0x0000000411147825 */ /* 0x001fc800078e0014 */
[----:B---3--:R-:W-:-:S04]  /*0910*/  FMUL R26, R3, R26 ;  /* 0x0000001a031a7220 */ /* 0x008fc80000400000 */
[----:B----4-:R-:W-:-:S05]  /*0920*/  FFMA R23, R23, R4, R26 ;  /* 0x0000000417177223 */ /* 0x010fca000000001a */
[----:B------:R0:W-:Y:S04]  /*0930*/  STG.E desc[UR6][R24.64], R23 ;  /* 0x0000001718007986 */ /* 0x0001e8000c101906 */
[----:B------:R-:W2:Y:S01]  /*0940*/  LDG.E R4, desc[UR6][R20.64] ;  /* 0x0000000614047981 */ /* 0x000ea2000c1e1900 */
[----:B------:R-:W-:Y:S01]  /*0950*/  BSSY.RECONVERGENT B3, `(.L_x_9) ;  /* 0x000000d000037945 */ /* 0x000fe20003800200 */
[----:B--2---:R-:W1:Y:S08]  /*0960*/  MUFU.RCP R27, R4 ;  /* 0x00000004001b7308 */ /* 0x004e700000001000 */
[----:B------:R-:W2:Y:S01]  /*0970*/  FCHK P1, R3, R4 ;  /* 0x0000000403007302 */ /* 0x000ea20000020000 */
[----:B-1----:R-:W-:-:S04]  /*0980*/  FFMA R26, -R4, R27, 1 ;  /* 0x3f800000041a7423 */ /* 0x002fc8000000011b */
[----:B------:R-:W-:-:S04]  /*0990*/  FFMA R26, R27, R26, R27 ;  /* 0x0000001a1b1a7223 */ /* 0x000fc8000000001b */
[----:B------:R-:W-:-:S04]  /*09a0*/  FFMA R27, R3, R26, RZ ;  /* 0x0000001a031b7223 */ /* 0x000fc800000000ff */
[----:B------:R-:W-:-:S04]  /*09b0*/  FFMA R22, -R4, R27, R3 ;  /* 0x0000001b04167223 */ /* 0x000fc80000000103 */
[----:B------:R-:W-:Y:S01]  /*09c0*/  FFMA R22, R26, R22, R27 ;  /* 0x000000161a167223 */ /* 0x000fe2000000001b */
[----:B0-2---:R-:W-:Y:S06]  /*09d0*/  @!P1 BRA `(.L_x_10) ;  /* 0x0000000000109947 */ /* 0x005fec0003800000 */
[----:B------:R-:W-:Y:S02]  /*09e0*/  MOV R27, R3 ;  /* 0x00000003001b7202 */ /* 0x000fe40000000f00 */
[----:B------:R-:W-:-:S07]  /*09f0*/  MOV R20, 0xa10 ;  /* 0x00000a1000147802 */ /* 0x000fce0000000f00 */
[----:B------:R-:W-:Y:S05]  /*0a00*/  CALL.REL.NOINC `($__internal_0_$__cuda_sm3x_div_rn_noftz_f32_slowpath) ;  /* 0x00000034006c7944 */ /* 0x000fea0003c00000 */
[----:B------:R-:W-:-:S07]  /*0a10*/  MOV R22, R4 ;  /* 0x0000000400167202 */ /* 0x000fce0000000f00 */
.L_x_10:
[----:B------:R-:W-:Y:S05]  /*0a20*/  BSYNC.RECONVERGENT B3 ;  /* 0x0000000000037941 */ /* 0x000fea0003800200 */
.L_x_9:
[----:B------:R-:W-:-:S07]  /*0a30*/  FADD R3, R23, R22 ;  /* 0x0000001617037221 */ /* 0x000fce0000000000 */
.L_x_8:
[----:B------:R-:W-:Y:S05]  /*0a40*/  BSYNC.RECONVERGENT B2 ;  /* 0x0000000000027941 */ /* 0x000fea0003800200 */
.L_x_7:
[----:B------:R-:W0:Y:S01]  /*0a50*/  LDCU UR4, c[0x0][0x4bc] ;  /* 0x00009780ff0477ac */ /* 0x000e220008000800 */
[----:B------:R-:W-:Y:S01]  /*0a60*/  BSSY.RECONVERGENT B2, `(.L_x_11) ;  /* 0x0000024000027945 */ /* 0x000fe20003800200 */
[----:B------:R-:W0:Y:S02]  /*0a70*/  LDCU UR5, c[0x0][0x4d4] ;  /* 0x00009a80ff0577ac */ /* 0x000e240008000800 */
[----:B0-----:R-:W-:-:S06]  /*0a80*/  UIADD3 UR4, UPT, UPT, UR4, -UR5, URZ ;  /* 0x8000000504047290 */ /* 0x001fcc000fffe0ff */
[----:B------:R-:W-:-:S04]  /*0a90*/  ISETP.GT.AND P1, PT, R19, UR4, PT ;  /* 0x0000000413007c0c */ /* 0x000fc8000bf24270 */
[----:B------:R-:W-:-:S13]  /*0aa0*/  ISETP.LT.OR P1, PT, R19, UR5, P1 ;  /* 0x0000000513007c0c */ /* 0x000fda0008f21670 */
[----:B------:R-:W-:Y:S05]  /*0ab0*/  @!P1 BRA `(.L_x_12) ;  /* 0x0000000000789947 */ /* 0x000fea0003800000 */
[----:B------:R-:W0:Y:S08]  /*0ac0*/  LDC.64 R20, c[0x0][0x460] ;  /* 0x00011800ff147b82 */ /* 0x000e300000000a00 */
[----:B------:R-:W1:Y:S08]  /*0ad0*/  LDC.64 R22, c[0x0][0x468] ;  /* 0x00011a00ff167b82 */ /* 0x000e700000000a00 */
[----:B------:R-:W2:Y:S01]  /*0ae0*/  LDC.64 R24, c[0x0][0x3d0] ;  /* 0x0000f400ff187b82 */ /* 0x000ea20000000a00 */
[----:B0-----:R-:W-:-:S05]  /*0af0*/  IMAD.WIDE R20, R19, 0x4, R20 ;  /* 0x0000000413147825 */ /* 0x001fca00078e0214 */
[----:B------:R0:W3:Y:S01]  /*0b00*/  LDG.E R27, desc[UR6][R20.64] ;  /* 0x00000006141b7981 */ /* 0x0000e2000c1e1900 */
[----:B-1----:R-:W-:-:S06]  /*0b10*/  IMAD.WIDE R22, R19, 0x4, R22 ;  /* 0x0000000413167825 */ /* 0x002fcc00078e0216 */
[----:B------:R-:W4:Y:S01]  /*0b20*/  LDG.E R23, desc[UR6][R22.64] ;  /* 0x0000000616177981 */ /* 0x000f22000c1e1900 */
[----:B0-----:R-:W0:Y:S01]  /*0b30*/  LDC.64 R20, c[0x0][0x458] ;  /* 0x00011600ff147b82 */ /* 0x001e220000000a00 */
[----:B--2---:R-:W-:-:S05]  /*0b40*/  IMAD.WIDE R24, R11, 0x4, R24 ;  /* 0x000000040b187825 */ /* 0x004fca00078e0218 */
[----:B------:R-:W4:Y:S01]  /*0b50*/  LDG.E R4, desc[UR6][R24.64] ;  /* 0x0000000618047981 */ /* 0x000f22000c1e1900 */
[----:B0-----:R-:W-:-:S04]  /*0b60*/  IMAD.WIDE R20, R19, 0x4, R20 ;  /* 0x0000000413147825 */ /* 0x001fc800078e0214 */
        /* <DEDUP_REMOVED lines=17> */
.L_x_14:
[----:B------:R-:W-:Y:S05]  /*0c80*/  BSYNC.RECONVERGENT B3 ;  /* 0x0000000000037941 */ /* 0x000fea0003800200 */
.L_x_13:
[----:B------:R-:W-:-:S07]  /*0c90*/  FADD R2, R23, R22 ;  /* 0x0000001617027221 */ /* 0x000fce0000000000 */
.L_x_12:
[----:B------:R-:W-:Y:S05]  /*0ca0*/  BSYNC.RECONVERGENT B2 ;  /* 0x0000000000027941 */ /* 0x000fea0003800200 */
.L_x_11:
        /* <DEDUP_REMOVED lines=35> */
.L_x_18:
[----:B------:R-:W-:Y:S05]  /*0ee0*/  BSYNC.RECONVERGENT B3 ;  /* 0x0000000000037941 */ /* 0x000fea0003800200 */
.L_x_17:
[----:B------:R-:W-:-:S07]  /*0ef0*/  FADD R0, R23, R22 ;  /* 0x0000001617007221 */ /* 0x000fce0000000000 */
.L_x_16:
[----:B------:R-:W-:Y:S05]  /*0f00*/  BSYNC.RECONVERGENT B2 ;  /* 0x0000000000027941 */ /* 0x000fea0003800200 */
.L_x_15:
[----:B------:R-:W0:Y:S01]  /*0f10*/  LDC.64 R30, c[0x0][0x420] ;  /* 0x00010800ff1e7b82 */ /* 0x000e220000000a00 */
[----:B------:R-:W1:Y:S07]  /*0f20*/  LDCU UR4, c[0x0][0x4c4] ;  /* 0x00009880ff0477ac */ /* 0x000e6e0008000800 */
[----:B------:R-:W2:Y:S01]  /*0f30*/  LDC.64 R20, c[0x0][0x380] ;  /* 0x0000e000ff147b82 */ /* 0x000ea20000000a00 */
[----:B0-----:R-:W-:-:S05]  /*0f40*/  IMAD.WIDE R30, R11, 0x4, R30 ;  /* 0x000000040b1e7825 */ /* 0x001fca00078e021e */
[----:B------:R-:W3:Y:S01]  /*0f50*/  LDG.E R4, desc[UR6][R30.64] ;  /* 0x000000061e047981 */ /* 0x000ee2000c1e1900 */
[----:B--2---:R-:W-:-:S05]  /*0f60*/  IMAD.WIDE R20, R11, 0x4, R20 ;  /* 0x000000040b147825 */ /* 0x004fca00078e0214 */
[----:B------:R-:W1:Y:S01]  /*0f70*/  LDG.E R22, desc[UR6][R20.64] ;  /* 0x0000000614167981 */ /* 0x000e62000c1e1900 */
[----:B------:R-:W-:-:S04]  /*0f80*/  FADD R3, R2, R3 ;  /* 0x0000000302037221 */ /* 0x000fc80000000000 */
[----:B------:R-:W-:-:S04]  /*0f90*/  FADD R3, R3, R0 ;  /* 0x0000000003037221 */ /* 0x000fc80000000000 */
[----:B---3--:R-:W-:Y:S02]  /*0fa0*/  FMUL R3, R3, R4 ;  /* 0x0000000403037220 */ /* 0x008fe40000400000 */
[----:B------:R-:W0:Y:S02]  /*0fb0*/  LDC R4, c[0x0][0x4c8] ;  /* 0x00013200ff047b82 */ /* 0x000e240000000800 */
[----:B-1----:R-:W-:Y:S01]  /*0fc0*/  FFMA R3, R3, UR4, R22 ;  /* 0x0000000403037c23 */ /* 0x002fe20008000016 */
[----:B------:R-:W1:Y:S04]  /*0fd0*/  LDCU UR4, c[0x0][0x4b8] ;  /* 0x00009700ff0477ac */ /* 0x000e680008000800 */
[----:B------:R2:W-:Y:S04]  /*0fe0*/  STG.E desc[UR6][R20.64], R3 ;  /* 0x0000000314007986 */ /* 0x0005e8000c101906 */
[----:B------:R-:W3:Y:S04]  /*0ff0*/  LDG.E R2, desc[UR6][R12.64+0x4] ;  /* 0x000004060c027981 */ /* 0x000ee8000c1e1900 */
[----:B------:R-:W3:Y:S04]  /*1000*/  LDG.E R25, desc[UR6][R12.64+-0x8] ;  /* 0xfffff8060c197981 */ /* 0x000ee8000c1e1900 */
[----:B------:R-:W4:Y:S04]  /*1010*/  LDG.E R0, desc[UR6][R12.64] ;  /* 0x000000060c007981 */ /* 0x000f28000c1e1900 */
[----:B------:R-:W4:Y:S01]  /*1020*/  LDG.E R23, desc[UR6][R12.64+-0x4] ;  /* 0xfffffc060c177981 */ /* 0x000f22000c1e1900 */
[----:B0-----:R-:W0:Y:S01]  /*1030*/  MUFU.RCP R29, R4 ;  /* 0x00000004001d7308 */ /* 0x001e220000001000 */
[----:B------:R-:W-:Y:S01]  /*1040*/  BSSY.RECONVERGENT B2, `(.L_x_19) ;  /* 0x0000012000027945 */ /* 0x000fe20003800200 */
[----:B---3--:R-:W-:Y:S01]  /*1050*/  FADD R2, R2, -R25 ;  /* 0x8000001902027221 */ /* 0x008fe20000000000 */
[----:B----4-:R-:W-:-:S03]  /*1060*/  FADD R0, R0, -R23 ;  /* 0x8000001700007221 */ /* 0x010fc60000000000 */
[----:B------:R-:W-:-:S04]  /*1070*/  FMUL R23, R2, 0.041666667908430099487 ;  /* 0x3d2aaaab02177820 */ /* 0x000fc80000400000 */
[----:B------:R-:W-:Y:S01]  /*1080*/  FFMA R27, R0, 1.125, -R23 ;  /* 0x3f900000001b7823 */ /* 0x000fe20000000817 */
[----:B0-----:R-:W-:-:S03]  /*1090*/  FFMA R2, R29, -R4, 1 ;  /* 0x3f8000001d027423 */ /* 0x001fc60000000804 */
[----:B------:R-:W0:Y:S01]  /*10a0*/  FCHK P3, R27, R4 ;  /* 0x000000041b007302 */ /* 0x000e220000060000 */
[----:B------:R-:W-:-:S04]  /*10b0*/  FFMA R2, R29, R2, R29 ;  /* 0x000000021d027223 */ /* 0x000fc8000000001d */
[----:B------:R-:W-:Y:S01]  /*10c0*/  FFMA R24, R2, R27, RZ ;  /* 0x0000001b02187223 */ /* 0x000fe200000000ff */
[----:B-1----:R-:W-:-:S03]  /*10d0*/  IADD3 R0, PT, PT, R11, UR4, RZ ;  /* 0x000000040b007c10 */ /* 0x002fc6000fffe0ff */
[----:B--2---:R-:W-:-:S04]  /*10e0*/  FFMA R3, R24, -R4, R27 ;  /* 0x8000000418037223 */ /* 0x004fc8000000001b */
[----:B------:R-:W-:Y:S01]  /*10f0*/  FFMA R24, R2, R3, R24 ;  /* 0x0000000302187223 */ /* 0x000fe20000000018 */
[----:B0-----:R-:W-:Y:S06]  /*1100*/  @!P3 BRA `(.L_x_20) ;  /* 0x000000000014b947 */ /* 0x001fec0003800000 */
[----:B------:R-:W0:Y:S01]  /*1110*/  LDCU UR4, c[0x0][0x4c8] ;  /* 0x00009900ff0477ac */ /* 0x000e220008000800 */
[----:B------:R-:W-:Y:S02]  /*1120*/  MOV R20, 0x1150 ;  /* 0x0000115000147802 */ /* 0x000fe40000000f00 */
[----:B0-----:R-:W-:-:S07]  /*1130*/  MOV R4, UR4 ;  /* 0x0000000400047c02 */ /* 0x001fce0008000f00 */
[----:B------:R-:W-:Y:S05]  /*1140*/  CALL.REL.NOINC `($__internal_0_$__cuda_sm3x_div_rn_noftz_f32_slowpath) ;  /* 0x0000002c009c7944 */ /* 0x000fea0003c00000 */
[----:B------:R-:W-:-:S07]  /*1150*/  MOV R24, R4 ;  /* 0x0000000400187202 */ /* 0x000fce0000000f00 */
.L_x_20:
[----:B------:R-:W-:Y:S05]  /*1160*/  BSYNC.RECONVERGENT B2 ;  /* 0x0000000000027941 */ /* 0x000fea0003800200 */
.L_x_19:
[----:B------:R-:W0:Y:S08]  /*1170*/  LDC.64 R2, c[0x0][0x3a0] ;  /* 0x0000e800ff027b82 */ /* 0x000e300000000a00 */
[----:B------:R-:W1:Y:S01]  /*1180*/  LDC R26, c[0x0][0x4cc] ;  /* 0x00013300ff1a7b82 */ /* 0x000e620000000800 */
[----:B0-----:R-:W-:-:S04]  /*1190*/  IMAD.WIDE R20, R11, 0x4, R2 ;  /* 0x000000040b147825 */ /* 0x001fc800078e0202 */
[----:B------:R-:W-:-:S04]  /*11a0*/  IMAD.WIDE R12, R8, 0x4, R2 ;  /* 0x00000004080c7825 */ /* 0x000fc800078e0202 */
[----:B------:R-:W-:Y:S02]  /*11b0*/  IMAD.WIDE R22, R10, 0x4, R20 ;  /* 0x000000040a167825 */ /* 0x000fe400078e0214 */
[----:B------:R-:W2:Y:S02]  /*11c0*/  LDG.E R13, desc[UR6][R12.64] ;  /* 0x000000060c0d7981 */ /* 0x000ea4000c1e1900 */
[----:B------:R-:W-:Y:S02]  /*11d0*/  IMAD.WIDE R2, R0, 0x4, R2 ;  /* 0x0000000400027825 */ /* 0x000fe400078e0202 */
[----:B------:R-:W2:Y:S04]  /*11e0*/  LDG.E R22, desc[UR6][R22.64] ;  /* 0x0000000616167981 */ /* 0x000ea8000c1e1900 */
[----:B------:R-:W3:Y:S04]  /*11f0*/  LDG.E R2, desc[UR6][R2.64] ;  /* 0x0000000602027981 */ /* 0x000ee8000c1e1900 */
[----:B------:R-:W3:Y:S01]  /*1200*/  LDG.E R21, desc[UR6][R20.64] ;  /* 0x0000000614157981 */ /* 0x000ee2000c1e1900 */
[----:B-1----:R-:W0:Y:S01]  /*1210*/  MUFU.RCP R29, R26 ;  /* 0x0000001a001d7308 */ /* 0x002e220000001000 */
[----:B------:R-:W-:Y:S01]  /*1220*/  BSSY.RECONVERGENT B2, `(.L_x_21) ;  /* 0x0000012000027945 */ /* 0x000fe20003800200 */
[----:B--2---:R-:W-:-:S04]  /*1230*/  FADD R4, R22, -R13 ;  /* 0x8000000d16047221 */ /* 0x004fc80000000000 */
[----:B------:R-:W-:Y:S01]  /*1240*/  FMUL R25, R4, 0.041666667908430099487 ;  /* 0x3d2aaaab04197820 */ /* 0x000fe20000400000 */
[----:B---3--:R-:W-:-:S04]  /*1250*/  FADD R0, R2, -R21 ;  /* 0x8000001502007221 */ /* 0x008fc80000000000 */
[----:B------:R-:W-:Y:S01]  /*1260*/  FFMA R27, R0, 1.125, -R25 ;  /* 0x3f900000001b7823 */ /* 0x000fe20000000819 */
[----:B0-----:R-:W-:-:S03]  /*1270*/  FFMA R4, R29, -R26, 1 ;  /* 0x3f8000001d047423 */ /* 0x001fc6000000081a */
[----:B------:R-:W0:Y:S01]  /*1280*/  FCHK P3, R27, R26 ;  /* 0x0000001a1b007302 */ /* 0x000e220000060000 */
[----:B------:R-:W-:-:S04]  /*1290*/  FFMA R4, R29, R4, R29 ;  /* 0x000000041d047223 */ /* 0x000fc8000000001d */
        /* <DEDUP_REMOVED lines=10> */
.L_x_22:
[----:B------:R-:W-:Y:S05]  /*1340*/  BSYNC.RECONVERGENT B2 ;  /* 0x0000000000027941 */ /* 0x000fea0003800200 */
.L_x_21:
[----:B------:R-:W0:Y:S08]  /*1350*/  LDC.64 R2, c[0x0][0x3b8] ;  /* 0x0000ee00ff027b82 */ /* 0x000e300000000a00 */
[----:B------:R-:W1:Y:S01]  /*1360*/  LDC R24, c[0x0][0x4d0] ;  /* 0x00013400ff187b82 */ /* 0x000e620000000800 */
[----:B0-----:R-:W-:-:S04]  /*1370*/  IMAD.WIDE R12, R11, 0x4, R2 ;  /* 0x000000040b0c7825 */ /* 0x001fc800078e0202 */
[----:B------:R-:W-:Y:S01]  /*1380*/  IMAD.WIDE R20, R6, 0x4, R2 ;  /* 0x0000000406147825 */ /* 0x000fe200078e0202 */
[----:B------:R-:W2:Y:S03]  /*1390*/  LDG.E R4, desc[UR6][R12.64] ;  /* 0x000000060c047981 */ /* 0x000ea6000c1e1900 */
[----:B------:R-:W-:Y:S02]  /*13a0*/  IMAD.WIDE R22, R16, 0x4, R12 ;  /* 0x0000000410167825 */ /* 0x000fe400078e020c */
[----:B------:R-:W3:Y:S02]  /*13b0*/  LDG.E R21, desc[UR6][R20.64] ;  /* 0x0000000614157981 */ /* 0x000ee4000c1e1900 */
[----:B------:R-:W-:Y:S02]  /*13c0*/  IMAD.WIDE R2, R5, 0x4, R2 ;  /* 0x0000000405027825 */ /* 0x000fe400078e0202 */
[----:B------:R-:W3:Y:S04]  /*13d0*/  LDG.E R22, desc[UR6][R22.64] ;  /* 0x0000000616167981 */ /* 0x000ee8000c1e1900 */
[----:B------:R-:W2:Y:S01]  /*13e0*/  LDG.E R3, desc[UR6][R2.64] ;  /* 0x0000000602037981 */ /* 0x000ea2000c1e1900 */
[----:B-1----:R-:W0:Y:S01]  /*13f0*/  MUFU.RCP R29, R24 ;  /* 0x00000018001d7308 */ /* 0x002e220000001000 */
[----:B------:R-:W-:Y:S01]  /*1400*/  BSSY.RECONVERGENT B2, `(.L_x_23) ;  /* 0x0000012000027945 */ /* 0x000fe20003800200 */
[----:B---3--:R-:W-:Y:S01]  /*1410*/  FADD R6, R22, -R21 ;  /* 0x8000001516067221 */ /* 0x008fe20000000000 */
[----:B--2---:R-:W-:-:S03]  /*1420*/  FADD R4, R4, -R3 ;  /* 0x8000000304047221 */ /* 0x004fc60000000000 */
[----:B------:R-:W-:-:S04]  /*1430*/  FMUL R25, R6, 0.041666667908430099487 ;  /* 0x3d2aaaab06197820 */ /* 0x000fc80000400000 */
        /* <DEDUP_REMOVED lines=14> */
.L_x_24:
[----:B------:R-:W-:Y:S05]  /*1520*/  BSYNC.RECONVERGENT B2 ;  /* 0x0000000000027941 */ /* 0x000fea0003800200 */
.L_x_23:
[----:B------:R-:W-:Y:S04]  /*1530*/  BSSY.RECONVERGENT B2, `(.L_x_25) ;  /* 0x0000020000027945 */ /* 0x000fe80003800200 */
[----:B------:R-:W-:Y:S05]  /*1540*/  @!P0 BRA `(.L_x_26) ;  /* 0x0000000000788947 */ /* 0x000fea0003800000 */
[----:B------:R-:W0:Y:S08]  /*1550*/  LDC.64 R20, c[0x0][0x430] ;  /* 0x00010c00ff147b82 */ /* 0x000e300000000a00 */
[----:B------:R-:W1:Y:S08]  /*1560*/  LDC.64 R24, c[0x0][0x438] ;  /* 0x00010e00ff187b82 */ /* 0x000e700000000a00 */
[----:B------:R-:W2:Y:S01]  /*1570*/  LDC.64 R22, c[0x0][0x3d8] ;  /* 0x0000f600ff167b82 */ /* 0x000ea20000000a00 */
[----:B0-----:R-:W-:-:S05]  /*1580*/  IMAD.WIDE.U32 R20, R17, 0x4, R20 ;  /* 0x0000000411147825 */ /* 0x001fca00078e0014 */
[----:B------:R0:W3:Y:S01]  /*1590*/  LDG.E R29, desc[UR6][R20.64] ;  /* 0x00000006141d7981 */ /* 0x0000e2000c1e1900 */
[----:B-1----:R-:W-:-:S05]  /*15a0*/  IMAD.WIDE.U32 R24, R17, 0x4, R24 ;  /* 0x0000000411187825 */ /* 0x002fca00078e0018 */
        /* <DEDUP_REMOVED lines=22> */
.L_x_28:
[----:B------:R-:W-:Y:S05]  /*1710*/  BSYNC.RECONVERGENT B3 ;  /* 0x0000000000037941 */ /* 0x000fea0003800200 */
.L_x_27:
[----:B------:R-:W-:-:S07]  /*1720*/  FADD R0, R2, R27 ;  /* 0x0000001b02007221 */ /* 0x000fce0000000000 */
.L_x_26:
[----:B------:R-:W-:Y:S05]  /*1730*/  BSYNC.RECONVERGENT B2 ;  /* 0x0000000000027941 */ /* 0x000fea0003800200 */
.L_x_25:
[----:B------:R-:W-:Y:S04]  /*1740*/  BSSY.RECONVERGENT B2, `(.L_x_29) ;  /* 0x0000020000027945 */ /* 0x000fe80003800200 */
[----:B------:R-:W-:Y:S05]  /*1750*/  @!P1 BRA `(.L_x_30) ;  /* 0x0000000000789947 */ /* 0x000fea0003800000 */
[----:B------:R-:W0:Y:S08]  /*1760*/  LDC.64 R20, c[0x0][0x478] ;  /* 0x00011e00ff147b82 */ /* 0x000e300000000a00 */
[----:B------:R-:W1:Y:S08]  /*1770*/  LDC.64 R24, c[0x0][0x480] ;  /* 0x00012000ff187b82 */ /* 0x000e700000000a00 */
[----:B------:R-:W2:Y:S01]  /*1780*/  LDC.64 R22, c[0x0][0x3e0] ;  /* 0x0000f800ff167b82 */ /* 0x000ea20000000a00 */
[----:B0-----:R-:W-:-:S05]  /*1790*/  IMAD.WIDE R20, R19, 0x4, R20 ;  /* 0x0000000413147825 */ /* 0x001fca00078e0214 */
[----:B------:R0:W3:Y:S01]  /*17a0*/  LDG.E R29, desc[UR6][R20.64] ;  /* 0x00000006141d7981 */ /* 0x0000e2000c1e1900 */
[----:B-1----:R-:W-:-:S05]  /*17b0*/  IMAD.WIDE R24, R19, 0x4, R24 ;  /* 0x0000000413187825 */ /* 0x002fca00078e0218 */
        /* <DEDUP_REMOVED lines=22> */
.L_x_32:
[----:B------:R-:W-:Y:S05]  /*1920*/  BSYNC.RECONVERGENT B3 ;  /* 0x0000000000037941 */ /* 0x000fea0003800200 */
.L_x_31:
[----:B------:R-:W-:-:S07]  /*1930*/  FADD R6, R2, R27 ;  /* 0x0000001b02067221 */ /* 0x000fce0000000000 */
.L_x_30:
[----:B------:R-:W-:Y:S05]  /*1940*/  BSYNC.RECONVERGENT B2 ;  /* 0x0000000000027941 */ /* 0x000fea0003800200 */
.L_x_29:
        /* <DEDUP_REMOVED lines=30> */
.L_x_36:
[----:B------:R-:W-:Y:S05]  /*1b30*/  BSYNC.RECONVERGENT B3 ;  /* 0x0000000000037941 */ /* 0x000fea0003800200 */
.L_x_35:
[----:B------:R-:W-:-:S07]  /*1b40*/  FADD R3, R2, R25 ;  /* 0x0000001902037221 */ /* 0x000fce0000000000 */
.L_x_34:
[----:B------:R-:W-:Y:S05]  /*1b50*/  BSYNC.RECONVERGENT B2 ;  /* 0x0000000000027941 */ /* 0x000fea0003800200 */
.L_x_33:
[----:B------:R-:W0:Y:S01]  /*1b60*/  LDC.64 R20, c[0x0][0x388] ;  /* 0x0000e200ff147b82 */ /* 0x000e220000000a00 */
[----:B------:R-:W2:Y:S01]  /*1b70*/  LDG.E R23, desc[UR6][R30.64] ;  /* 0x000000061e177981 */ /* 0x000ea2000c1e1900 */
[----:B------:R-:W1:Y:S01]  /*1b80*/  LDCU UR4, c[0x0][0x4c4] ;  /* 0x00009880ff0477ac */ /* 0x000e620008000800 */
[----:B------:R-:W-:-:S05]  /*1b90*/  FADD R0, R6, R0 ;  /* 0x0000000006007221 */ /* 0x000fca0000000000 */
[----:B------:R-:W3:Y:S01]  /*1ba0*/  LDC R4, c[0x0][0x4c8] ;  /* 0x00013200ff047b82 */ /* 0x000ee20000000800 */
[----:B0-----:R-:W-:-:S05]  /*1bb0*/  IMAD.WIDE R20, R11, 0x4, R20 ;  /* 0x000000040b147825 */ /* 0x001fca00078e0214 */
[----:B------:R-:W1:Y:S01]  /*1bc0*/  LDG.E R25, desc[UR6][R20.64] ;  /* 0x0000000614197981 */ /* 0x000e62000c1e1900 */
[----:B------:R-:W-:-:S04]  /*1bd0*/  FADD R0, R0, R3 ;  /* 0x0000000300007221 */ /* 0x000fc80000000000 */
[----:B--2---:R-:W-:-:S04]  /*1be0*/  FMUL R0, R0, R23 ;  /* 0x0000001700007220 */ /* 0x004fc80000400000 */
[----:B-1----:R-:W-:-:S05]  /*1bf0*/  FFMA R25, R0, UR4, R25 ;  /* 0x0000000400197c23 */ /* 0x002fca0008000019 */
[----:B------:R0:W-:Y:S04]  /*1c00*/  STG.E desc[UR6][R20.64], R25 ;  /* 0x0000001914007986 */ /* 0x0001e8000c101906 */
[----:B------:R-:W2:Y:S04]  /*1c10*/  LDG.E R2, desc[UR6][R14.64+0x4] ;  /* 0x000004060e027981 */ /* 0x000ea8000c1e1900 */
[----:B------:R-:W2:Y:S04]  /*1c20*/  LDG.E R23, desc[UR6][R14.64+-0x8] ;  /* 0xfffff8060e177981 */ /* 0x000ea8000c1e1900 */
[----:B------:R-:W4:Y:S04]  /*1c30*/  LDG.E R0, desc[UR6][R14.64] ;  /* 0x000000060e007981 */ /* 0x000f28000c1e1900 */
[----:B------:R-:W4:Y:S01]  /*1c40*/  LDG.E R3, desc[UR6][R14.64+-0x4] ;  /* 0xfffffc060e037981 */ /* 0x000f22000c1e1900 */
[----:B---3--:R-:W1:Y:S01]  /*1c50*/  MUFU.RCP R29, R4 ;  /* 0x00000004001d7308 */ /* 0x008e620000001000 */
[----:B------:R-:W-:Y:S01]  /*1c60*/  BSSY.RECONVERGENT B2, `(.L_x_37) ;  /* 0x0000012000027945 */ /* 0x000fe20003800200 */
[----:B------:R-:W-:Y:S01]  /*1c70*/  IADD3 R16, PT, PT, R16, R11, RZ ;  /* 0x0000000b10107210 */ /* 0x000fe20007ffe0ff */
[----:B--2---:R-:W-:Y:S01]  /*1c80*/  FADD R2, R2, -R23 ;  /* 0x8000001702027221 */ /* 0x004fe20000000000 */
[----:B----4-:R-:W-:-:S03]  /*1c90*/  FADD R0, R0, -R3 ;  /* 0x8000000300007221 */ /* 0x010fc60000000000 */
[----:B------:R-:W-:-:S04]  /*1ca0*/  FMUL R3, R2, 0.041666667908430099487 ;  /* 0x3d2aaaab02037820 */ /* 0x000fc80000400000 */
[----:B------:R-:W-:Y:S01]  /*1cb0*/  FFMA R27, R0, 1.125, -R3 ;  /* 0x3f900000001b7823 */ /* 0x000fe20000000803 */
[----:B-1----:R-:W-:-:S03]  /*1cc0*/  FFMA R2, R29, -R4, 1 ;  /* 0x3f8000001d027423 */ /* 0x002fc60000000804 */
[----:B------:R-:W1:Y:S01]  /*1cd0*/  FCHK P3, R27, R4 ;  /* 0x000000041b007302 */ /* 0x000e620000060000 */
[----:B------:R-:W-:-:S04]  /*1ce0*/  FFMA R0, R29, R2, R29 ;  /* 0x000000021d007223 */ /* 0x000fc8000000001d */
[----:B------:R-:W-:-:S04]  /*1cf0*/  FFMA R2, R0, R27, RZ ;  /* 0x0000001b00027223 */ /* 0x000fc800000000ff */
[----:B------:R-:W-:-:S04]  /*1d00*/  FFMA R3, R2, -R4, R27 ;  /* 0x8000000402037223 */ /* 0x000fc8000000001b */
[----:B------:R-:W-:Y:S01]  /*1d10*/  FFMA R0, R0, R3, R2 ;  /* 0x0000000300007223 */ /* 0x000fe20000000002 */
[----:B01----:R-:W-:Y:S06]  /*1d20*/  @!P3 BRA `(.L_x_38) ;  /* 0x000000000014b947 */ /* 0x003fec0003800000 */
[----:B------:R-:W0:Y:S01]  /*1d30*/  LDCU UR4, c[0x0][0x4c8] ;  /* 0x00009900ff0477ac */ /* 0x000e220008000800 */
[----:B------:R-:W-:Y:S02]  /*1d40*/  MOV R20, 0x1d70 ;  /* 0x00001d7000147802 */ /* 0x000fe40000000f00 */
[----:B0-----:R-:W-:-:S07]  /*1d50*/  MOV R4, UR4 ;  /* 0x0000000400047c02 */ /* 0x001fce0008000f00 */
[----:B------:R-:W-:Y:S05]  /*1d60*/  CALL.REL.NOINC `($__internal_0_$__cuda_sm3x_div_rn_noftz_f32_slowpath) ;  /* 0x0000002000947944 */ /* 0x000fea0003c00000 */
[----:B------:R-:W-:-:S07]  /*1d70*/  MOV R0, R4 ;  /* 0x0000000400007202 */ /* 0x000fce0000000f00 */
.L_x_38:
[----:B------:R-:W-:Y:S05]  /*1d80*/  BSYNC.RECONVERGENT B2 ;  /* 0x0000000000027941 */ /* 0x000fea0003800200 */
.L_x_37:
[----:B------:R-:W0:Y:S01]  /*1d90*/  LDC.64 R2, c[0x0][0x3b8] ;  /* 0x0000ee00ff027b82 */ /* 0x000e220000000a00 */
[----:B------:R-:W2:Y:S07]  /*1da0*/  LDG.E R12, desc[UR6][R12.64] ;  /* 0x000000060c0c7981 */ /* 0x000eae000c1e1900 */
[----:B------:R-:W1:Y:S01]  /*1db0*/  LDC R6, c[0x0][0x4cc] ;  /* 0x00013300ff067b82 */ /* 0x000e620000000800 */
[----:B0-----:R-:W-:-:S04]  /*1dc0*/  IMAD.WIDE R14, R8, 0x4, R2 ;  /* 0x00000004080e7825 */ /* 0x001fc800078e0202 */
[----:B------:R-:W-:Y:S02]  /*1dd0*/  IMAD.WIDE R8, R9, 0x4, R2 ;  /* 0x0000000409087825 */ /* 0x000fe400078e0202 */
[----:B------:R-:W2:Y:S04]  /*1de0*/  LDG.E R15, desc[UR6][R14.64] ;  /* 0x000000060e0f7981 */ /* 0x000ea8000c1e1900 */
[----:B------:R-:W3:Y:S01]  /*1df0*/  LDG.E R8, desc[UR6][R8.64] ;  /* 0x0000000608087981 */ /* 0x000ee2000c1e1900 */
[----:B-1----:R-:W0:Y:S01]  /*1e00*/  MUFU.RCP R21, R6 ;  /* 0x0000000600157308 */ /* 0x002e220000001000 */
[----:B------:R-:W-:Y:S01]  /*1e10*/  BSSY.RECONVERGENT B2, `(.L_x_39) ;  /* 0x0000010000027945 */ /* 0x000fe20003800200 */
[----:B0-----:R-:W-:Y:S01]  /*1e20*/  FFMA R4, R21, -R6, 1 ;  /* 0x3f80000015047423 */ /* 0x001fe20000000806 */
[----:B--2---:R-:W-:Y:S01]  /*1e30*/  FADD R2, R12, -R15 ;  /* 0x8000000f0c027221 */ /* 0x004fe20000000000 */
[----:B---3--:R-:W-:-:S04]  /*1e40*/  FADD R3, R15, -R8 ;  /* 0x800000080f037221 */ /* 0x008fc80000000000 */
[----:B------:R-:W-:-:S04]  /*1e50*/  FMUL R3, R3, 0.041666667908430099487 ;  /* 0x3d2aaaab03037820 */ /* 0x000fc80000400000 */
[----:B------:R-:W-:-:S04]  /*1e60*/  FFMA R27, R2, 1.125, -R3 ;  /* 0x3f900000021b7823 */ /* 0x000fc80000000803 */
        /* <DEDUP_REMOVED lines=10> */
.L_x_40:
[----:B------:R-:W-:Y:S05]  /*1f10*/  BSYNC.RECONVERGENT B2 ;  /* 0x0000000000027941 */ /* 0x000fea0003800200 */
.L_x_39:
[----:B------:R-:W0:Y:S02]  /*1f20*/  LDC.64 R14, c[0x0][0x3b0] ;  /* 0x0000ec00ff0e7b82 */ /* 0x000e240000000a00 */
[----:B0-----:R-:W-:-:S04]  /*1f30*/  IMAD.WIDE R8, R11, 0x4, R14 ;  /* 0x000000040b087825 */ /* 0x001fc800078e020e */
[----:B------:R-:W-:-:S04]  /*1f40*/  IMAD.WIDE R2, R5, 0x4, R14 ;  /* 0x0000000405027825 */ /* 0x000fc800078e020e */
[----:B------:R-:W-:Y:S02]  /*1f50*/  IMAD.WIDE R12, R7, 0x4, R8 ;  /* 0x00000004070c7825 */ /* 0x000fe400078e0208 */
[----:B------:R0:W2:Y:S02]  /*1f60*/  LDG.E R3, desc[UR6][R2.64] ;  /* 0x0000000602037981 */ /* 0x0000a4000c1e1900 */
[----:B------:R-:W-:Y:S02]  /*1f70*/  IMAD.WIDE R6, R16, 0x4, R14 ;  /* 0x0000000410067825 */ /* 0x000fe400078e020e */
[----:B------:R-:W2:Y:S01]  /*1f80*/  LDG.E R12, desc[UR6][R12.64] ;  /* 0x000000060c0c7981 */ /* 0x000ea2000c1e1900 */
[----:B------:R-:W1:Y:S03]  /*1f90*/  LDC R14, c[0x0][0x4d0] ;  /* 0x00013400ff0e7b82 */ /* 0x000e660000000800 */
[----:B------:R-:W3:Y:S04]  /*1fa0*/  LDG.E R6, desc[UR6][R6.64] ;  /* 0x0000000606067981 */ /* 0x000ee8000c1e1900 */
[----:B------:R-:W3:Y:S01]  /*1fb0*/  LDG.E R9, desc[UR6][R8.64] ;  /* 0x0000000608097981 */ /* 0x000ee2000c1e1900 */
[----:B-1----:R-:W1:Y:S01]  /*1fc0*/  MUFU.RCP R15, R14 ;  /* 0x0000000e000f7308 */ /* 0x002e620000001000 */
[----:B------:R-:W-:Y:S01]  /*1fd0*/  BSSY.RECONVERGENT B2, `(.L_x_41) ;  /* 0x0000012000027945 */ /* 0x000fe20003800200 */
[----:B-1----:R-:W-:-:S04]  /*1fe0*/  FFMA R16, R15, -R14, 1 ;  /* 0x3f8000000f107423 */ /* 0x002fc8000000080e */
[----:B0-----:R-:W-:Y:S01]  /*1ff0*/  FFMA R2, R15, R16, R15 ;  /* 0x000000100f027223 */ /* 0x001fe2000000000f */
[----:B--2---:R-:W-:-:S04]  /*2000*/  FADD R10, R12, -R3 ;  /* 0x800000030c0a7221 */ /* 0x004fc80000000000 */
[----:B------:R-:W-:Y:S01]  /*2010*/  FMUL R10, R10, 0.041666667908430099487 ;  /* 0x3d2aaaab0a0a7820 */ /* 0x000fe20000400000 */
[----:B---3--:R-:W-:-:S04]  /*2020*/  FADD R5, R6, -R9 ;  /* 0x8000000906057221 */ /* 0x008fc80000000000 */
        /* <DEDUP_REMOVED lines=12> */
.L_x_42:
[----:B------:R-:W-:Y:S05]  /*20f0*/  BSYNC.RECONVERGENT B2 ;  /* 0x0000000000027941 */ /* 0x000fea0003800200 */
.L_x_41:
[----:B------:R-:W-:Y:S04]  /*2100*/  BSSY.RECONVERGENT B2, `(.L_x_43) ;  /* 0x0000020000027945 */ /* 0x000fe80003800200 */
[----:B------:R-:W-:Y:S05]  /*2110*/  @!P0 BRA `(.L_x_44) ;  /* 0x0000000000788947 */ /* 0x000fea0003800000 */
[----:B------:R-:W0:Y:S08]  /*2120*/  LDC.64 R12, c[0x0][0x430] ;  /* 0x00010c00ff0c7b82 */ /* 0x000e300000000a00 */
[----:B------:R-:W1:Y:S08]  /*2130*/  LDC.64 R8, c[0x0][0x438] ;  /* 0x00010e00ff087b82 */ /* 0x000e700000000a00 */
[----:B------:R-:W2:Y:S01]  /*2140*/  LDC.64 R6, c[0x0][0x408] ;  /* 0x00010200ff067b82 */ /* 0x000ea20000000a00 */
[----:B0-----:R-:W-:-:S06]  /*2150*/  IMAD.WIDE.U32 R14, R17, 0x4, R12 ;  /* 0x00000004110e7825 */ /* 0x001fcc00078e000c */
[----:B------:R-:W3:Y:S01]  /*2160*/  LDG.E R15, desc[UR6][R14.64] ;  /* 0x000000060e0f7981 */ /* 0x000ee2000c1e1900 */
[----:B-1----:R-:W-:Y:S02]  /*2170*/  IMAD.WIDE.U32 R12, R17, 0x4, R8 ;  /* 0x00000004110c7825 */ /* 0x002fe400078e0008 */
[----:B------:R-:W0:Y:S03]  /*2180*/  LDC.64 R8, c[0x0][0x428] ;  /* 0x00010a00ff087b82 */ /* 0x000e260000000a00 */
[----:B------:R-:W4:Y:S01]  /*2190*/  LDG.E R2, desc[UR6][R12.64] ;  /* 0x000000060c027981 */ /* 0x000f22000c1e1900 */
        /* <DEDUP_REMOVED lines=20> */
.L_x_46:
[----:B------:R-:W-:Y:S05]  /*22e0*/  BSYNC.RECONVERGENT B3 ;  /* 0x0000000000037941 */ /* 0x000fea0003800200 */
.L_x_45:
[----:B------:R-:W-:-:S07]  /*22f0*/  FADD R0, R2, R17 ;  /* 0x0000001102007221 */ /* 0x000fce0000000000 */
.L_x_44:
[----:B------:R-:W-:Y:S05]  /*2300*/  BSYNC.RECONVERGENT B2 ;  /* 0x0000000000027941 */ /* 0x000fea0003800200 */
.L_x_43:
[----:B------:R-:W-:Y:S04]  /*2310*/  BSSY.RECONVERGENT B2, `(.L_x_47) ;  /* 0x0000020000027945 */ /* 0x000fe80003800200 */
[----:B------:R-:W-:Y:S05]  /*2320*/  @!P1 BRA `(.L_x_48) ;  /* 0x0000000000789947 */ /* 0x000fea0003800000 */
[----:B------:R-:W0:Y:S08]  /*2330*/  LDC.64 R12, c[0x0][0x460] ;  /* 0x00011800ff0c7b82 */ /* 0x000e300000000a00 */
[----:B------:R-:W1:Y:S08]  /*2340*/  LDC.64 R8, c[0x0][0x468] ;  /* 0x00011a00ff087b82 */ /* 0x000e700000000a00 */
[----:B------:R-:W2:Y:S01]  /*2350*/  LDC.64 R6, c[0x0][0x3e8] ;  /* 0x0000fa00ff067b82 */ /* 0x000ea20000000a00 */
[----:B0-----:R-:W-:-:S07]  /*2360*/  IMAD.WIDE R12, R19, 0x4, R12 ;  /* 0x00000004130c7825 */ /* 0x001fce00078e020c */
[----:B------:R-:W0:Y:S01]  /*2370*/  LDC.64 R14, c[0x0][0x458] ;  /* 0x00011600ff0e7b82 */ /* 0x000e220000000a00 */
[----:B------:R-:W3:Y:S01]  /*2380*/  LDG.E R12, desc[UR6][R12.64] ;  /* 0x000000060c0c7981 */ /* 0x000ee2000c1e1900 */
[----:B-1----:R-:W-:-:S05]  /*2390*/  IMAD.WIDE R8, R19, 0x4, R8 ;  /* 0x0000000413087825 */ /* 0x002fca00078e0208 */
[----:B------:R-:W4:Y:S01]  /*23a0*/  LDG.E R2, desc[UR6][R8.64] ;  /* 0x0000000608027981 */ /* 0x000f22000c1e1900 */
        /* <DEDUP_REMOVED lines=20> */
.L_x_50:
[----:B------:R-:W-:Y:S05]  /*24f0*/  BSYNC.RECONVERGENT B3 ;  /* 0x0000000000037941 */ /* 0x000fea0003800200 */
.L_x_49:
[----:B------:R-:W-:-:S07]  /*2500*/  FADD R5, R2, R9 ;  /* 0x0000000902057221 */ /* 0x000fce0000000000 */
.L_x_48:
[----:B------:R-:W-:Y:S05]  /*2510*/  BSYNC.RECONVERGENT B2 ;  /* 0x0000000000027941 */ /* 0x000fea0003800200 */
.L_x_47:
[----:B------:R-:W-:Y:S04]  /*2520*/  BSSY.RECONVERGENT B2, `(.L_x_51) ;  /* 0x0000020000027945 */ /* 0x000fe80003800200 */
[----:B------:R-:W-:Y:S05]  /*2530*/  @!P2 BRA `(.L_x_52) ;  /* 0x000000000078a947 */ /* 0x000fea0003800000 */
[----:B------:R-:W0:Y:S08]  /*2540*/  LDC.64 R12, c[0x0][0x4a8] ;  /* 0x00012a00ff0c7b82 */ /* 0x000e300000000a00 */
[----:B------:R-:W1:Y:S08]  /*2550*/  LDC.64 R8, c[0x0][0x4b0] ;  /* 0x00012c00ff087b82 */ /* 0x000e700000000a00 */
[----:B------:R-:W2:Y:S01]  /*2560*/  LDC.64 R6, c[0x0][0x3f8] ;  /* 0x0000fe00ff067b82 */ /* 0x000ea20000000a00 */
[----:B0-----:R-:W-:-:S07]  /*2570*/  IMAD.WIDE.U32 R12, R18, 0x4, R12 ;  /* 0x00000004120c7825 */ /* 0x001fce00078e000c */
[----:B------:R-:W0:Y:S01]  /*2580*/  LDC.64 R14, c[0x0][0x4a0] ;  /* 0x00012800ff0e7b82 */ /* 0x000e220000000a00 */
[----:B------:R-:W3:Y:S01]  /*2590*/  LDG.E R12, desc[UR6][R12.64] ;  /* 0x000000060c0c7981 */ /* 0x000ee2000c1e1900 */
[----:B-1----:R-:W-:-:S05]  /*25a0*/  IMAD.WIDE.U32 R8, R18, 0x4, R8 ;  /* 0x0000000412087825 */ /* 0x002fca00078e0008 */
[----:B------:R-:W4:Y:S01]  /*25b0*/  LDG.E R2, desc[UR6][R8.64] ;  /* 0x0000000608027981 */ /* 0x000f22000c1e1900 */
[----:B--2---:R-:W-:-:S05]  /*25c0*/  IMAD.WIDE R6, R11, 0x4, R6 ;  /* 0x000000040b067825 */ /* 0x004fca00078e0206 */
[----:B------:R-:W4:Y:S01]  /*25d0*/  LDG.E R17, desc[UR6][R6.64] ;  /* 0x0000000606117981 */ /* 0x000f22000c1e1900 */
[----:B---3--:R-:W-:-:S04]  /*25e0*/  FMUL R19, R3, R12 ;  /* 0x0000000c03137220 */ /* 0x008fc80000400000 */
[----:B----4-:R-:W-:Y:S01]  /*25f0*/  FFMA R2, R2, R17, R19 ;  /* 0x0000001102027223 */ /* 0x010fe20000000013 */
[----:B0-----:R-:W-:-:S04]  /*2600*/  IMAD.WIDE.U32 R18, R18, 0x4, R14 ;  /* 0x0000000412127825 */ /* 0x001fc800078e000e */
        /* <DEDUP_REMOVED lines=15> */
.L_x_54:
[----:B------:R-:W-:Y:S05]  /*2700*/  BSYNC.RECONVERGENT B3 ;  /* 0x0000000000037941 */ /* 0x000fea0003800200 */
.L_x_53:
[----:B------:R-:W-:-:S07]  /*2710*/  FADD R3, R2, R9 ;  /* 0x0000000902037221 */ /* 0x000fce0000000000 */
.L_x_52:
[----:B------:R-:W-:Y:S05]  /*2720*/  BSYNC.RECONVERGENT B2 ;  /* 0x0000000000027941 */ /* 0x000fea0003800200 */
.L_x_51:
[----:B------:R-:W0:Y:S01]  /*2730*/  LDC.64 R6, c[0x0][0x390] ;  /* 0x0000e400ff067b82 */ /* 0x000e220000000a00 */
[----:B------:R-:W2:Y:S01]  /*2740*/  LDG.E R31, desc[UR6][R30.64] ;  /* 0x000000061e1f7981 */ /* 0x000ea2000c1e1900 */
[----:B------:R-:W1:Y:S01]  /*2750*/  LDCU UR4, c[0x0][0x4c4] ;  /* 0x00009880ff0477ac */ /* 0x000e620008000800 */
[----:B0-----:R-:W-:-:S05]  /*2760*/  IMAD.WIDE R6, R11, 0x4, R6 ;  /* 0x000000040b067825 */ /* 0x001fca00078e0206 */
[----:B------:R-:W1:Y:S01]  /*2770*/  LDG.E R9, desc[UR6][R6.64] ;  /* 0x0000000606097981 */ /* 0x000e62000c1e1900 */
[----:B------:R-:W-:-:S04]  /*2780*/  FADD R0, R5, R0 ;  /* 0x0000000005007221 */ /* 0x000fc80000000000 */
[----:B------:R-:W-:-:S04]  /*2790*/  FADD R0, R0, R3 ;  /* 0x0000000300007221 */ /* 0x000fc80000000000 */
[----:B--2---:R-:W-:-:S04]  /*27a0*/  FMUL R0, R0, R31 ;  /* 0x0000001f00007220 */ /* 0x004fc80000400000 */
[----:B-1----:R-:W-:-:S05]  /*27b0*/  FFMA R9, R0, UR4, R9 ;  /* 0x0000000400097c23 */ /* 0x002fca0008000009 */
[----:B------:R-:W-:Y:S01]  /*27c0*/  STG.E desc[UR6][R6.64], R9 ;  /* 0x0000000906007986 */ /* 0x000fe2000c101906 */
[----:B------:R-:W-:Y:S05]  /*27d0*/  EXIT ;  /* 0x000000000000794d */ /* 0x000fea0003800000 */
.L_x_0:
[----:B------:R-:W0:Y:S01]  /*27e0*/  LDCU UR5, c[0x0][0x4d4] ;  /* 0x00009a80ff0577ac */ /* 0x000e220008000800 */
[----:B------:R-:W-:Y:S01]  /*27f0*/  VIMNMX R0, PT, PT, R19, R17, PT ;  /* 0x0000001113007248 */ /* 0x000fe20003fe0100 */
[----:B------:R-:W1:Y:S01]  /*2800*/  LDCU UR4, c[0x0][0x4c0] ;  /* 0x00009800ff0477ac */ /* 0x000e620008000800 */
[----:B0-----:R-:W-:-:S04]  /*2810*/  ULOP3.LUT UR8, URZ, UR5, URZ, 0x33, !UPT ;  /* 0x00000005ff087292 */ /* 0x001fc8000f8e33ff */
[----:B-1----:R-:W-:Y:S02]  /*2820*/  UIADD3 UR4, UPT, UPT, UR8, UR4, URZ ;  /* 0x0000000408047290 */ /* 0x002fe4000fffe0ff */
[----:B------:R-:W-:-:S04]  /*2830*/  IADD3 R2, PT, PT, R2, UR8, RZ ;  /* 0x0000000802027c10 */ /* 0x000fc8000fffe0ff */
[----:B------:R-:W-:Y:S02]  /*2840*/  ISETP.GT.AND P0, PT, R17, R2, PT ;  /* 0x000000021100720c */ /* 0x000fe40003f04270 */
[----:B------:R-:W-:Y:S02]  /*2850*/  ISETP.GT.AND P1, PT, R18, UR4, PT ;  /* 0x0000000412007c0c */ /* 0x000fe4000bf24270 */
[----:B------:R-:W-:Y:S02]  /*2860*/  ISETP.LT.OR P0, PT, R0, UR5, P0 ;  /* 0x0000000500007c0c */ /* 0x000fe40008701670 */
[----:B------:R-:W-:-:S11]  /*2870*/  ISETP.LT.OR P1, PT, R18, UR5, P1 ;  /* 0x0000000512007c0c */ /* 0x000fd60008f21670 */
[----:B------:R-:W-:-:S04]  /*2880*/  @!P0 IADD3 R0, PT, PT, R3, UR8, RZ ;  /* 0x0000000803008c10 */ /* 0x000fc8000fffe0ff */
[----:B------:R-:W-:-:S04]  /*2890*/  ISETP.GT.OR P0, PT, R19, R0, P0 ;  /* 0x000000001300720c */ /* 0x000fc80000704670 */
[----:B------:R-:W-:-:S13]  /*28a0*/  PLOP3.LUT P0, PT, P0, P1, PT, 0xf8, 0x8f ;  /* 0x00000000008f781c */ /* 0x000fda0000703f70 */
        /* <DEDUP_REMOVED lines=10> */
[----:B0-----:R-:W-:-:S04]  /*2950*/  FFMA R12, R9, -R6, 1 ;  /* 0x3f800000090c7423 */ /* 0x001fc80000000806 */
[----:B------:R-:W-:Y:S01]  /*2960*/  FFMA R12, R9, R12, R9 ;  /* 0x0000000c090c7223 */ /* 0x000fe20000000009 */
[----:B--2---:R-:W-:Y:S01]  /*2970*/  FADD R4, R4, -R7 ;  /* 0x8000000704047221 */ /* 0x004fe20000000000 */
[----:B---3--:R-:W-:-:S03]  /*2980*/  FADD R0, R0, -R5 ;  /* 0x8000000500007221 */ /* 0x008fc60000000000 */
[----:B------:R-:W-:-:S04]  /*2990*/  FMUL R5, R4, 0.041666667908430099487 ;  /* 0x3d2aaaab04057820 */ /* 0x000fc80000400000 */
[----:B------:R-:W-:-:S04]  /*29a0*/  FFMA R27, R0, 1.125, -R5 ;  /* 0x3f900000001b7823 */ /* 0x000fc80000000805 */
        /* <DEDUP_REMOVED lines=10> */
.L_x_56:
[----:B------:R-:W-:Y:S05]  /*2a50*/  BSYNC.RECONVERGENT B2 ;  /* 0x0000000000027941 */ /* 0x000fea0003800200 */
.L_x_55:
        /* <DEDUP_REMOVED lines=16> */
[----:B------:R-:W-:Y:S01]  /*2b60*/  IADD3 R8, PT, PT, R11, R8, RZ ;  /* 0x000000080b087210 */ /* 0x000fe20007ffe0ff */
        /* <DEDUP_REMOVED lines=16> */
.L_x_58:
[----:B------:R-:W-:Y:S05]  /*2c70*/  BSYNC.RECONVERGENT B2 ;  /* 0x0000000000027941 */ /* 0x000fea0003800200 */
.L_x_57:
        /* <DEDUP_REMOVED lines=16> */
[----:B0-----:R-:W-:Y:S01]  /*2d80*/  FFMA R26, R13, -R24, 1 ;  /* 0x3f8000000d1a7423 */ /* 0x001fe20000000818 */
[----:B----4-:R-:W-:Y:S01]  /*2d90*/  FADD R4, R20, -R15 ;  /* 0x8000000f14047221 */ /* 0x010fe20000000000 */
[----:B---3--:R-:W-:-:S03]  /*2da0*/  FADD R3, R3, -R22 ;  /* 0x8000001603037221 */ /* 0x008fc60000000000 */
[----:B------:R-:W-:-:S04]  /*2db0*/  FMUL R4, R4, 0.041666667908430099487 ;  /* 0x3d2aaaab04047820 */ /* 0x000fc80000400000 */
[----:B------:R-:W-:-:S04]  /*2dc0*/  FFMA R27, R3, 1.125, -R4 ;  /* 0x3f900000031b7823 */ /* 0x000fc80000000804 */
[----:B------:R-:W0:Y:S01]  /*2dd0*/  FCHK P0, R27, R24 ;  /* 0x000000181b007302 */ /* 0x000e220000000000 */
[----:B------:R-:W-:-:S04]  /*2de0*/  FFMA R4, R13, R26, R13 ;  /* 0x0000001a0d047223 */ /* 0x000fc8000000000d */
[----:B------:R-:W-:-:S04]  /*2df0*/  FFMA R14, R4, R27, RZ ;  /* 0x0000001b040e7223 */ /* 0x000fc800000000ff */
[----:B------:R-:W-:Y:S01]  /*2e00*/  FFMA R13, R14, -R24, R27 ;  /* 0x800000180e0d7223 */ /* 0x000fe2000000001b */
[----:B------:R-:W-:-:S03]  /*2e10*/  IADD3 R3, PT, PT, R16, R11, RZ ;  /* 0x0000000b10037210 */ /* 0x000fc60007ffe0ff */
[----:B------:R-:W-:Y:S01]  /*2e20*/  FFMA R4, R4, R13, R14 ;  /* 0x0000000d04047223 */ /* 0x000fe2000000000e */
[----:B0-----:R-:W-:Y:S06]  /*2e30*/  @!P0 BRA `(.L_x_60) ;  /* 0x0000000000108947 */ /* 0x001fec0003800000 */
[----:B------:R-:W0:Y:S01]  /*2e40*/  LDCU UR4, c[0x0][0x4d0] ;  /* 0x00009a00ff0477ac */ /* 0x000e220008000800 */
[----:B------:R-:W-:Y:S02]  /*2e50*/  MOV R20, 0x2e80 ;  /* 0x00002e8000147802 */ /* 0x000fe40000000f00 */
[----:B0-----:R-:W-:-:S07]  /*2e60*/  MOV R4, UR4 ;  /* 0x0000000400047c02 */ /* 0x001fce0008000f00 */
[----:B------:R-:W-:Y:S05]  /*2e70*/  CALL.REL.NOINC `($__internal_0_$__cuda_sm3x_div_rn_noftz_f32_slowpath) ;  /* 0x0000001000507944 */ /* 0x000fea0003c00000 */
.L_x_60:
[----:B------:R-:W-:Y:S05]  /*2e80*/  BSYNC.RECONVERGENT B2 ;  /* 0x0000000000027941 */ /* 0x000fea0003800200 */
.L_x_59:
        /* <DEDUP_REMOVED lines=9> */
[----:B---3--:R-:W-:-:S04]  /*2f20*/  FMUL R17, R10, R17 ;  /* 0x000000110a117220 */ /* 0x008fc80000400000 */
[----:B-1----:R-:W-:Y:S02]  /*2f30*/  FFMA R17, -R17, UR4, R22 ;  /* 0x0000000411117c23 */ /* 0x002fe40008000116 */
[----:B------:R-:W0:Y:S03]  /*2f40*/  LDC R22, c[0x0][0x4c8] ;  /* 0x00013200ff167b82 */ /* 0x000e260000000800 */
[----:B------:R1:W-:Y:S04]  /*2f50*/  STG.E desc[UR6][R20.64], R17 ;  /* 0x0000001114007986 */ /* 0x0003e8000c101906 */
[----:B------:R-:W2:Y:S04]  /*2f60*/  LDG.E R12, desc[UR6][R30.64+0x4] ;  /* 0x000004061e0c7981 */ /* 0x000ea8000c1e1900 */
[----:B------:R-:W2:Y:S04]  /*2f70*/  LDG.E R23, desc[UR6][R30.64+-0x8] ;  /* 0xfffff8061e177981 */ /* 0x000ea8000c1e1900 */
[----:B------:R-:W3:Y:S04]  /*2f80*/  LDG.E R4, desc[UR6][R30.64] ;  /* 0x000000061e047981 */ /* 0x000ee8000c1e1900 */
[----:B------:R-:W3:Y:S01]  /*2f90*/  LDG.E R13, desc[UR6][R30.64+-0x4] ;  /* 0xfffffc061e0d7981 */ /* 0x000ee2000c1e1900 */
[----:B0-----:R-:W0:Y:S01]  /*2fa0*/  MUFU.RCP R25, R22 ;  /* 0x0000001600197308 */ /* 0x001e220000001000 */
[----:B------:R-:W-:Y:S01]  /*2fb0*/  BSSY.RECONVERGENT B2, `(.L_x_61) ;  /* 0x0000011000027945 */ /* 0x000fe20003800200 */
[----:B--2---:R-:W-:Y:S01]  /*2fc0*/  FADD R12, R12, -R23 ;  /* 0x800000170c0c7221 */ /* 0x004fe20000000000 */
        /* <DEDUP_REMOVED lines=15> */
.L_x_62:
[----:B------:R-:W-:Y:S05]  /*30c0*/  BSYNC.RECONVERGENT B2 ;  /* 0x0000000000027941 */ /* 0x000fea0003800200 */
.L_x_61:
        /* <DEDUP_REMOVED lines=12> */
[----:B0-----:R-:W-:Y:S01]  /*3190*/  FFMA R13, R8, -R17, 1 ;  /* 0x3f800000080d7423 */ /* 0x001fe20000000811 */
[----:B--2---:R-:W-:-:S04]  /*31a0*/  FADD R7, R26, -R21 ;  /* 0x800000151a077221 */ /* 0x004fc80000000000 */
[----:B------:R-:W-:Y:S01]  /*31b0*/  FMUL R7, R7, 0.041666667908430099487 ;  /* 0x3d2aaaab07077820 */ /* 0x000fe20000400000 */
[----:B---3--:R-:W-:-:S04]  /*31c0*/  FADD R4, R24, -R23 ;  /* 0x8000001718047221 */ /* 0x008fc80000000000 */
        /* <DEDUP_REMOVED lines=8> */
[----:B------:R-:W-:Y:S02]  /*3250*/  MOV R27, R4 ;  /* 0x00000004001b7202 */ /* 0x000fe40000000f00 */
[----:B------:R-:W-:Y:S02]  /*3260*/  MOV R20, 0x3290 ;  /* 0x0000329000147802 */ /* 0x000fe40000000f00 */
[----:B0-----:R-:W-:-:S07]  /*3270*/  MOV R4, UR4 ;  /* 0x0000000400047c02 */ /* 0x001fce0008000f00 */
[----:B------:R-:W-:Y:S05]  /*3280*/  CALL.REL.NOINC `($__internal_0_$__cuda_sm3x_div_rn_noftz_f32_slowpath) ;  /* 0x0000000c004c7944 */ /* 0x000fea0003c00000 */
[----:B------:R-:W-:-:S07]  /*3290*/  MOV R7, R4 ;  /* 0x0000000400077202 */ /* 0x000fce0000000f00 */
.L_x_64:
[----:B------:R-:W-:Y:S05]  /*32a0*/  BSYNC.RECONVERGENT B2 ;  /* 0x0000000000027941 */ /* 0x000fea0003800200 */
.L_x_63:
[----:B------:R-:W0:Y:S08]  /*32b0*/  LDC.64 R20, c[0x0][0x3b8] ;  /* 0x0000ee00ff147b82 */ /* 0x000e300000000a00 */
[----:B------:R-:W1:Y:S01]  /*32c0*/  LDC R8, c[0x0][0x4d0] ;  /* 0x00013400ff087b82 */ /* 0x000e620000000800 */
[----:B0-----:R-:W-:-:S04]  /*32d0*/  IMAD.WIDE R30, R11, 0x4, R20 ;  /* 0x000000040b1e7825 */ /* 0x001fc800078e0214 */
[----:B------:R-:W-:Y:S02]  /*32e0*/  IMAD.WIDE R22, R0, 0x4, R20 ;  /* 0x0000000400167825 */ /* 0x000fe400078e0214 */
[----:B------:R-:W2:Y:S02]  /*32f0*/  LDG.E R0, desc[UR6][R30.64] ;  /* 0x000000061e007981 */ /* 0x000ea4000c1e1900 */
        /* <DEDUP_REMOVED lines=22> */
.L_x_66:
[----:B------:R-:W-:Y:S05]  /*3460*/  BSYNC.RECONVERGENT B2 ;  /* 0x0000000000027941 */ /* 0x000fea0003800200 */
.L_x_65:
[----:B------:R-:W0:Y:S01]  /*3470*/  LDC.64 R16, c[0x0][0x388] ;  /* 0x0000e200ff107b82 */ /* 0x000e220000000a00 */
[----:B------:R-:W2:Y:S01]  /*3480*/  LDG.E R13, desc[UR6][R14.64] ;  /* 0x000000060e0d7981 */ /* 0x000ea2000c1e1900 */
[----:B------:R-:W1:Y:S01]  /*3490*/  LDCU UR4, c[0x0][0x4c4] ;  /* 0x00009880ff0477ac */ /* 0x000e620008000800 */
[----:B0-----:R-:W-:-:S05]  /*34a0*/  IMAD.WIDE R16, R11, 0x4, R16 ;  /* 0x000000040b107825 */ /* 0x001fca00078e0210 */
[----:B------:R-:W1:Y:S01]  /*34b0*/  LDG.E R8, desc[UR6][R16.64] ;  /* 0x0000000610087981 */ /* 0x000e62000c1e1900 */
[----:B------:R-:W-:Y:S02]  /*34c0*/  FADD R7, R7, R12 ;  /* 0x0000000c07077221 */ /* 0x000fe40000000000 */
[----:B------:R-:W0:Y:S02]  /*34d0*/  LDC R12, c[0x0][0x4c8] ;  /* 0x00013200ff0c7b82 */ /* 0x000e240000000800 */
[----:B------:R-:W-:-:S04]  /*34e0*/  FADD R0, R7, R4 ;  /* 0x0000000407007221 */ /* 0x000fc80000000000 */
[----:B--2---:R-:W-:-:S04]  /*34f0*/  FMUL R13, R0, R13 ;  /* 0x0000000d000d7220 */ /* 0x004fc80000400000 */
[----:B-1----:R-:W-:-:S05]  /*3500*/  FFMA R13, -R13, UR4, R8 ;  /* 0x000000040d0d7c23 */ /* 0x002fca0008000108 */
        /* <DEDUP_REMOVED lines=15> */
[----:B-1----:R-:W-:-:S04]  /*3600*/  FFMA R13, R4, -R12, R27 ;  /* 0x8000000c040d7223 */ /* 0x002fc8000000001b */
[----:B------:R-:W-:Y:S01]  /*3610*/  FFMA R7, R7, R13, R4 ;  /* 0x0000000d07077223 */ /* 0x000fe20000000004 */
[----:B0-----:R-:W-:Y:S06]  /*3620*/  @!P0 BRA `(.L_x_68) ;  /* 0x0000000000148947 */ /* 0x001fec0003800000 */
[----:B------:R-:W0:Y:S01]  /*3630*/  LDCU UR4, c[0x0][0x4c8] ;  /* 0x00009900ff0477ac */ /* 0x000e220008000800 */
[----:B------:R-:W-:Y:S02]  /*3640*/  MOV R20, 0x3670 ;  /* 0x0000367000147802 */ /* 0x000fe40000000f00 */
[----:B0-----:R-:W-:-:S07]  /*3650*/  MOV R4, UR4 ;  /* 0x0000000400047c02 */ /* 0x001fce0008000f00 */
[----:B------:R-:W-:Y:S05]  /*3660*/  CALL.REL.NOINC `($__internal_0_$__cuda_sm3x_div_rn_noftz_f32_slowpath) ;  /* 0x0000000800547944 */ /* 0x000fea0003c00000 */
[----:B------:R-:W-:-:S07]  /*3670*/  MOV R7, R4 ;  /* 0x0000000400077202 */ /* 0x000fce0000000f00 */
.L_x_68:
[----:B------:R-:W-:Y:S05]  /*3680*/  BSYNC.RECONVERGENT B2 ;  /* 0x0000000000027941 */ /* 0x000fea0003800200 */
.L_x_67:
        /* <DEDUP_REMOVED lines=9> */
[----:B--2---:R-:W-:Y:S01]  /*3720*/  FADD R4, R30, -R9 ;  /* 0x800000091e047221 */ /* 0x004fe20000000000 */
[----:B---3--:R-:W-:-:S04]  /*3730*/  FADD R6, R9, -R12 ;  /* 0x8000000c09067221 */ /* 0x008fc80000000000 */
        /* <DEDUP_REMOVED lines=14> */
.L_x_70:
[----:B------:R-:W-:Y:S05]  /*3820*/  BSYNC.RECONVERGENT B2 ;  /* 0x0000000000027941 */ /* 0x000fea0003800200 */
.L_x_69:
        /* <DEDUP_REMOVED lines=28> */
.L_x_72:
[----:B------:R-:W-:Y:S05]  /*39f0*/  BSYNC.RECONVERGENT B2 ;  /* 0x0000000000027941 */ /* 0x000fea0003800200 */
.L_x_71:
[----:B------:R-:W0:Y:S01]  /*3a00*/  LDC.64 R8, c[0x0][0x390] ;  /* 0x0000e400ff087b82 */ /* 0x000e220000000a00 */
[----:B------:R-:W2:Y:S01]  /*3a10*/  LDG.E R3, desc[UR6][R14.64] ;  /* 0x000000060e037981 */ /* 0x000ea2000c1e1900 */
[----:B------:R-:W1:Y:S06]  /*3a20*/  LDCU UR4, c[0x0][0x4c4] ;  /* 0x00009880ff0477ac */ /* 0x000e6c0008000800 */
[----:B------:R-:W3:Y:S01]  /*3a30*/  LDC.64 R4, c[0x0][0x4e0] ;  /* 0x00013800ff047b82 */ /* 0x000ee20000000a00 */
[----:B0-----:R-:W-:-:S05]  /*3a40*/  IMAD.WIDE R8, R11, 0x4, R8 ;  /* 0x000000040b087825 */ /* 0x001fca00078e0208 */
[----:B------:R-:W1:Y:S01]  /*3a50*/  LDG.E R12, desc[UR6][R8.64] ;  /* 0x00000006080c7981 */ /* 0x000e62000c1e1900 */
[----:B------:R-:W-:-:S04]  /*3a60*/  FADD R7, R6, R7 ;  /* 0x0000000706077221 */ /* 0x000fc80000000000 */
[----:B------:R-:W-:Y:S01]  /*3a70*/  FADD R2, R7, R2 ;  /* 0x0000000207027221 */ /* 0x000fe20000000000 */
[----:B---3--:R-:W-:-:S04]  /*3a80*/  IMAD.WIDE R6, R11, 0x4, R4 ;  /* 0x000000040b067825 */ /* 0x008fc800078e0204 */
[----:B--2---:R-:W-:-:S04]  /*3a90*/  FMUL R3, R2, R3 ;  /* 0x0000000302037220 */ /* 0x004fc80000400000 */
[----:B-1----:R-:W-:-:S05]  /*3aa0*/  FFMA R13, -R3, UR4, R12 ;  /* 0x00000004030d7c23 */ /* 0x002fca000800010c */
[----:B------:R0:W-:Y:S04]  /*3ab0*/  STG.E desc[UR6][R8.64], R13 ;  /* 0x0000000d08007986 */ /* 0x0001e8000c101906 */
[----:B------:R-:W2:Y:S04]  /*3ac0*/  LDG.E R14, desc[UR6][R14.64] ;  /* 0x000000060e0e7981 */ /* 0x000ea8000c1e1900 */
[----:B------:R-:W3:Y:S01]  /*3ad0*/  LDG.E R7, desc[UR6][R6.64] ;  /* 0x0000000606077981 */ /* 0x000ee2000c1e1900 */
[----:B------:R-:W-:Y:S01]  /*3ae0*/  BSSY.RECONVERGENT B0, `(.L_x_73) ;  /* 0x0000006000007945 */ /* 0x000fe20003800200 */
[----:B------:R-:W-:Y:S01]  /*3af0*/  MOV R3, 0x3b40 ;  /* 0x00003b4000037802 */ /* 0x000fe20000000f00 */
[----:B--2---:R0:W1:Y:S01]  /*3b00*/  F2F.F64.F32 R4, R14 ;  /* 0x0000000e00047310 */ /* 0x0040620000201800 */
[----:B---3--:R-:W-:-:S04]  /*3b10*/  FMUL R10, R10, R7 ;  /* 0x000000070a0a7220 */ /* 0x008fc80000400000 */
[----:B0-----:R-:W-:-:S07]  /*3b20*/  FMUL R10, R10, UR4 ;  /* 0x000000040a0a7c20 */ /* 0x001fce0008400000 */
[----:B-1----:R-:W-:Y:S05]  /*3b30*/  CALL.REL.NOINC `($_Z8velocityPfS_S_S_S_S_S_S_S_S_S_S_S_S_S_S_S_S_S_S_S_S_S_S_S_S_S_S_S_S_S_S_S_S_S_S_S_S_S_iiiffffibS_S_S_S_$__internal_accurate_pow) ;  /* 0x0000000800bc7944 */ /* 0x002fea0003c00000 */
[----:B------:R-:W-:Y:S05]  /*3b40*/  BSYNC.RECONVERGENT B0 ;  /* 0x0000000000007941 */ /* 0x000fea0003800200 */
.L_x_73:
[----:B------:R-:W0:Y:S08]  /*3b50*/  LDC.64 R18, c[0x0][0x4e8] ;  /* 0x00013a00ff127b82 */ /* 0x000e300000000a00 */
[----:B------:R-:W1:Y:S08]  /*3b60*/  LDC.64 R12, c[0x0][0x4f0] ;  /* 0x00013c00ff0c7b82 */ /* 0x000e700000000a00 */
[----:B------:R-:W2:Y:S01]  /*3b70*/  LDC.64 R6, c[0x0][0x4f8] ;  /* 0x00013e00ff067b82 */ /* 0x000ea20000000a00 */
[----:B------:R-:W-:Y:S01]  /*3b80*/  DADD R16, R4, 2 ;  /* 0x4000000004107429 */ /* 0x000fe20000000000 */
[----:B------:R-:W3:Y:S01]  /*3b90*/  LDCU UR4, c[0x0][0x4c4] ;  /* 0x00009880ff0477ac */ /* 0x000ee20008000800 */
[----:B0-----:R-:W-:-:S05]  /*3ba0*/  IMAD.WIDE R18, R11, 0x4, R18 ;  /* 0x000000040b127825 */ /* 0x001fca00078e0212 */
[----:B------:R0:W4:Y:S01]  /*3bb0*/  LDG.E R15, desc[UR6][R18.64] ;  /* 0x00000006120f7981 */ /* 0x000122000c1e1900 */
[----:B-1----:R-:W-:-:S06]  /*3bc0*/  IMAD.WIDE R12, R11, 0x4, R12 ;  /* 0x000000040b0c7825 */ /* 0x002fcc00078e020c */
[----:B------:R1:W5:Y:S01]  /*3bd0*/  LDG.E R13, desc[UR6][R12.64] ;  /* 0x000000060c0d7981 */ /* 0x000362000c1e1900 */
[----:B--2---:R-:W-:-:S05]  /*3be0*/  IMAD.WIDE R6, R11, 0x4, R6 ;  /* 0x000000040b067825 */ /* 0x004fca00078e0206 */
[----:B------:R1:W5:Y:S01]  /*3bf0*/  LDG.E R3, desc[UR6][R6.64] ;  /* 0x0000000606037981 */ /* 0x000362000c1e1900 */
[----:B------:R-:W-:Y:S01]  /*3c00*/  LOP3.LUT R16, R17, 0x7ff00000, RZ, 0xc0, !PT ;  /* 0x7ff0000011107812 */ /* 0x000fe200078ec0ff */
[----:B------:R-:W2:Y:S01]  /*3c10*/  F2F.F64.F32 R10, R10 ;  /* 0x0000000a000a7310 */ /* 0x000ea20000201800 */
[----:B------:R-:W-:Y:S02]  /*3c20*/  FSETP.NEU.AND P0, PT, R14, RZ, PT ;  /* 0x000000ff0e00720b */ /* 0x000fe40003f0d000 */
[----:B------:R-:W-:Y:S01]  /*3c30*/  ISETP.NE.AND P1, PT, R16, 0x7ff00000, PT ;  /* 0x7ff000001000780c */ /* 0x000fe20003f25270 */
[----:B------:R-:W-:Y:S01]  /*3c40*/  BSSY.RECONVERGENT B0, `(.L_x_74) ;  /* 0x0000011000007945 */ /* 0x000fe20003800200 */
[-C--:B0-----:R-:W-:Y:S02]  /*3c50*/  MOV R18, R8.reuse ;  /* 0x0000000800127202 */ /* 0x081fe40000000f00 */
[----:B------:R-:W-:Y:S02]  /*3c60*/  MOV R19, R9 ;  /* 0x0000000900137202 */ /* 0x000fe40000000f00 */
[----:B------:R-:W-:-:S02]  /*3c70*/  MOV R16, R8 ;  /* 0x0000000800107202 */ /* 0x000fc40000000f00 */
[----:B------:R-:W-:Y:S02]  /*3c80*/  MOV R17, R9 ;  /* 0x0000000900117202 */ /* 0x000fe40000000f00 */
[----:B------:R-:W-:Y:S02]  /*3c90*/  FSETP.NEU.AND P2, PT, R14, 1, PT ;  /* 0x3f8000000e00780b */ /* 0x000fe40003f4d000 */
[----:B------:R-:W-:Y:S02]  /*3ca0*/  @!P0 CS2R R18, SRZ ;  /* 0x0000000000128805 */ /* 0x000fe4000001ff00 */
[----:B------:R-:W-:Y:S01]  /*3cb0*/  @!P0 CS2R R16, SRZ ;  /* 0x0000000000108805 */ /* 0x000fe2000001ff00 */
[----:B----4-:R-:W-:-:S04]  /*3cc0*/  FMUL R15, R0, R15 ;  /* 0x0000000f000f7220 */ /* 0x010fc80000400000 */
[----:B---3--:R-:W-:Y:S01]  /*3cd0*/  FMUL R15, R15, UR4 ;  /* 0x000000040f0f7c20 */ /* 0x008fe20008400000 */
[----:B-12---:R-:W-:Y:S06]  /*3ce0*/  @P1 BRA `(.L_x_75) ;  /* 0x0000000000181947 */ /* 0x006fec0003800000 */
[----:B------:R-:W-:-:S13]  /*3cf0*/  FSETP.NAN.AND P3, PT, R14, R14, PT ;  /* 0x0000000e0e00720b */ /* 0x000fda0003f68000 */
[----:B------:R-:W-:Y:S01]  /*3d00*/  @P3 DADD R16, R4, 2 ;  /* 0x4000000004103429 */ /* 0x000fe20000000000 */
[----:B------:R-:W-:Y:S10]  /*3d10*/  @P3 BRA `(.L_x_75) ;  /* 0x00000000000c3947 */ /* 0x000ff40003800000 */
[----:B------:R-:W-:-:S14]  /*3d20*/  DSETP.NEU.AND P3, PT, |R4|, +INF , PT ;  /* 0x7ff000000400742a */ /* 0x000fdc0003f6d200 */
[----:B------:R-:W-:Y:S02]  /*3d30*/  @!P3 MOV R16, 0x0 ;  /* 0x000000000010b802 */ /* 0x000fe40000000f00 */
[----:B------:R-:W-:-:S07]  /*3d40*/  @!P3 MOV R17, 0x7ff00000 ;  /* 0x7ff000000011b802 */ /* 0x000fce0000000f00 */
.L_x_75:
[----:B------:R-:W-:Y:S05]  /*3d50*/  BSYNC.RECONVERGENT B0 ;  /* 0x0000000000007941 */ /* 0x000fea0003800200 */
.L_x_74:
[----:B------:R-:W-:Y:S04]  /*3d60*/  BSSY.RECONVERGENT B0, `(.L_x_76) ;  /* 0x0000008000007945 */ /* 0x000fe80003800200 */
[----:B------:R-:W-:Y:S05]  /*3d70*/  @P1 BRA `(.L_x_77) ;  /* 0x0000000000181947 */ /* 0x000fea0003800000 */
[----:B------:R-:W-:-:S13]  /*3d80*/  FSETP.NAN.AND P3, PT, R14, R14, PT ;  /* 0x0000000e0e00720b */ /* 0x000fda0003f68000 */
[----:B------:R-:W-:Y:S01]  /*3d90*/  @P3 DADD R18, R4, 2 ;  /* 0x4000000004123429 */ /* 0x000fe20000000000 */
[----:B------:R-:W-:Y:S10]  /*3da0*/  @P3 BRA `(.L_x_77) ;  /* 0x00000000000c3947 */ /* 0x000ff40003800000 */
[----:B------:R-:W-:-:S14]  /*3db0*/  DSETP.NEU.AND P3, PT, |R4|, +INF , PT ;  /* 0x7ff000000400742a */ /* 0x000fdc0003f6d200 */
[----:B------:R-:W-:Y:S02]  /*3dc0*/  @!P3 MOV R18, 0x0 ;  /* 0x000000000012b802 */ /* 0x000fe40000000f00 */
[----:B------:R-:W-:-:S07]  /*3dd0*/  @!P3 MOV R19, 0x7ff00000 ;  /* 0x7ff000000013b802 */ /* 0x000fce0000000f00 */
.L_x_77:
[----:B------:R-:W-:Y:S05]  /*3de0*/  BSYNC.RECONVERGENT B0 ;  /* 0x0000000000007941 */ /* 0x000fea0003800200 */
.L_x_76:
[----:B-----5:R-:W-:Y:S01]  /*3df0*/  FMUL R13, R2, R13 ;  /* 0x0000000d020d7220 */ /* 0x020fe20000400000 */
[----:B------:R-:W-:Y:S01]  /*3e00*/  DADD R20, -RZ, -R18 ;  /* 0x00000000ff147229 */ /* 0x000fe20000000912 */
[----:B------:R-:W-:Y:S01]  /*3e10*/  BSSY.RECONVERGENT B0, `(.L_x_78) ;  /* 0x0000012000007945 */ /* 0x000fe20003800200 */
[----:B------:R-:W-:Y:S01]  /*3e20*/  FSEL R18, R16, RZ, P2 ;  /* 0x000000ff10127208 */ /* 0x000fe20001000000 */
[----:B------:R-:W-:Y:S01]  /*3e30*/  FMUL R13, R13, UR4 ;  /* 0x000000040d0d7c20 */ /* 0x000fe20008400000 */
[----:B------:R-:W-:Y:S02]  /*3e40*/  FSEL R19, R17, 1.875, P2 ;  /* 0x3ff0000011137808 */ /* 0x000fe40001000000 */
[----:B------:R-:W-:Y:S01]  /*3e50*/  @!P0 CS2R R8, SRZ ;  /* 0x0000000000088805 */ /* 0x000fe2000001ff00 */
[----:B------:R-:W0:Y:S03]  /*3e60*/  F2F.F64.F32 R16, R15 ;  /* 0x0000000f00107310 */ /* 0x000e260000201800 */
[----:B------:R-:W-:Y:S01]  /*3e70*/  DMUL R10, R10, R18 ;  /* 0x000000120a0a7228 */ /* 0x000fe20000000000 */
[----:B------:R-:W-:-:S04]  /*3e80*/  FSEL R18, R20, RZ, P2 ;  /* 0x000000ff14127208 */ /* 0x000fc80001000000 */
[----:B------:R-:W1:Y:S01]  /*3e90*/  F2F.F64.F32 R12, R13 ;  /* 0x0000000d000c7310 */ /* 0x000e620000201800 */
[----:B------:R-:W-:-:S06]  /*3ea0*/  FSEL R19, R21, -1.875, P2 ;  /* 0xbff0000015137808 */ /* 0x000fcc0001000000 */
[----:B0-----:R-:W-:Y:S01]  /*3eb0*/  DFMA R10, R16, R18, -R10 ;  /* 0x00000012100a722b */ /* 0x001fe2000000080a */
[----:B------:R-:W-:Y:S10]  /*3ec0*/  @P1 BRA `(.L_x_79) ;  /* 0x0000000000181947 */ /* 0x000ff40003800000 */
[----:B------:R-:W-:-:S13]  /*3ed0*/  FSETP.NAN.AND P0, PT, R14, R14, PT ;  /* 0x0000000e0e00720b */ /* 0x000fda0003f08000 */
[----:B------:R-:W-:Y:S01]  /*3ee0*/  @P0 DADD R8, R4, 2 ;  /* 0x4000000004080429 */ /* 0x000fe20000000000 */
[----:B------:R-:W-:Y:S10]  /*3ef0*/  @P0 BRA `(.L_x_79) ;  /* 0x00000000000c0947 */ /* 0x000ff40003800000 */
[----:B------:R-:W-:-:S14]  /*3f00*/  DSETP.NEU.AND P0, PT, |R4|, +INF , PT ;  /* 0x7ff000000400742a */ /* 0x000fdc0003f0d200 */
[----:B------:R-:W-:Y:S02]  /*3f10*/  @!P0 MOV R8, 0x0 ;  /* 0x0000000000088802 */ /* 0x000fe40000000f00 */
[----:B------:R-:W-:-:S07]  /*3f20*/  @!P0 MOV R9, 0x7ff00000 ;  /* 0x7ff0000000098802 */ /* 0x000fce0000000f00 */
.L_x_79:
[----:B------:R-:W-:Y:S05]  /*3f30*/  BSYNC.RECONVERGENT B0 ;  /* 0x0000000000007941 */ /* 0x000fea0003800200 */
.L_x_78:
[----:B------:R-:W0:Y:S01]  /*3f40*/  F2F.F64.F32 R2, R3 ;  /* 0x0000000300027310 */ /* 0x000e220000201800 */
[----:B------:R-:W-:Y:S02]  /*3f50*/  FSEL R4, R8, RZ, P2 ;  /* 0x000000ff08047208 */ /* 0x000fe40001000000 */
[----:B------:R-:W-:-:S06]  /*3f60*/  FSEL R5, R9, 1.875, P2 ;  /* 0x3ff0000009057808 */ /* 0x000fcc0001000000 */
[----:B-1----:R-:W-:-:S08]  /*3f70*/  DFMA R12, R12, -R4, R10 ;  /* 0x800000040c0c722b */ /* 0x002fd0000000000a */
[----:B0-----:R-:W-:-:S10]  /*3f80*/  DADD R12, -R12, R2 ;  /* 0x000000000c0c7229 */ /* 0x001fd40000000102 */
[----:B------:R-:W0:Y:S02]  /*3f90*/  F2F.F32.F64 R13, R12 ;  /* 0x0000000c000d7310 */ /* 0x000e240000301000 */
[----:B0-----:R-:W-:Y:S01]  /*3fa0*/  STG.E desc[UR6][R6.64], R13 ;  /* 0x0000000d06007986 */ /* 0x001fe2000c101906 */
[----:B------:R-:W-:Y:S05]  /*3fb0*/  EXIT ;  /* 0x000000000000794d */ /* 0x000fea0003800000 */
        .weak           $__internal_0_$__cuda_sm3x_div_rn_noftz_f32_slowpath
        .type           $__internal_0_$__cuda_sm3x_div_rn_noftz_f32_slowpath,@function
        .size           $__internal_0_$__cuda_sm3x_div_rn_noftz_f32_slowpath,($_Z8velocityPfS_S_S_S_S_S_S_S_S_S_S_S_S_S_S_S_S_S_S_S_S_S_S_S_S_S_S_S_S_S_S_S_S_S_S_S_S_S_iiiffffibS_S_S_S_$__internal_accurate_pow - $__internal_0_$__cuda_sm3x_div_rn_noftz_f32_slowpath)
$__internal_0_$__cuda_sm3x_div_rn_noftz_f32_slowpath:
[----:B------:R-:W-:Y:S01]  /*3fc0*/  SHF.R.U32.HI R21, RZ, 0x17, R4 ;  /* 0x00000017ff157819 */ /* 0x000fe20000011604 */
[----:B------:R-:W-:Y:S01]  /*3fd0*/  BSSY.RECONVERGENT B0, `(.L_x_80) ;  /* 0x0000063000007945 */ /* 0x000fe20003800200 */
[----:B------:R-:W-:Y:S02]  /*3fe0*/  SHF.R.U32.HI R26, RZ, 0x17, R27 ;  /* 0x00000017ff1a7819 */ /* 0x000fe4000001161b */
[----:B------:R-:W-:Y:S02]  /*3ff0*/  LOP3.LUT R21, R21, 0xff, RZ, 0xc0, !PT ;  /* 0x000000ff15157812 */ /* 0x000fe400078ec0ff */
[----:B------:R-:W-:Y:S02]  /*4000*/  LOP3.LUT R26, R26, 0xff, RZ, 0xc0, !PT ;  /* 0x000000ff1a1a7812 */ /* 0x000fe400078ec0ff */
[----:B------:R-:W-:Y:S02]  /*4010*/  IADD3 R24, PT, PT, R21, -0x1, RZ ;  /* 0xffffffff15187810 */ /* 0x000fe40007ffe0ff */
[----:B------:R-:W-:-:S02]  /*4020*/  IADD3 R25, PT, PT, R26, -0x1, RZ ;  /* 0xffffffff1a197810 */ /* 0x000fc40007ffe0ff */
[----:B------:R-:W-:-:S04]  /*4030*/  ISETP.GT.U32.AND P3, PT, R24, 0xfd, PT ;  /* 0x000000fd1800780c */ /* 0x000fc80003f64070 */
[----:B------:R-:W-:-:S13]  /*4040*/  ISETP.GT.U32.OR P3, PT, R25, 0xfd, P3 ;  /* 0x000000fd1900780c */ /* 0x000fda0001f64470 */
[----:B------:R-:W-:Y:S01]  /*4050*/  @!P3 MOV R22, RZ ;  /* 0x000000ff0016b202 */ /* 0x000fe20000000f00 */
[----:B------:R-:W-:Y:S06]  /*4060*/  @!P3 BRA `(.L_x_81) ;  /* 0x00000000005cb947 */ /* 0x000fec0003800000 */
[----:B------:R-:W-:Y:S02]  /*4070*/  FSETP.GTU.FTZ.AND P3, PT, |R27|, +INF , PT ;  /* 0x7f8000001b00780b */ /* 0x000fe40003f7c200 */
[----:B------:R-:W-:-:S04]  /*4080*/  FSETP.GTU.FTZ.AND P4, PT, |R4|, +INF , PT ;  /* 0x7f8000000400780b */ /* 0x000fc80003f9c200 */
[----:B------:R-:W-:-:S13]  /*4090*/  PLOP3.LUT P3, PT, P3, P4, PT, 0xf8, 0x8f ;  /* 0x00000000008f781c */ /* 0x000fda0001f69f70 */
[----:B------:R-:W-:Y:S05]  /*40a0*/  @P3 BRA `(.L_x_82) ;  /* 0x0000000400503947 */ /* 0x000fea0003800000 */
[----:B------:R-:W-:-:S13]  /*40b0*/  LOP3.LUT P3, RZ, R4, 0x7fffffff, R27, 0xc8, !PT ;  /* 0x7fffffff04ff7812 */ /* 0x000fda000786c81b */
[----:B------:R-:W-:Y:S05]  /*40c0*/  @!P3 BRA `(.L_x_83) ;  /* 0x000000040040b947 */ /* 0x000fea0003800000 */
[C---:B------:R-:W-:Y:S02]  /*40d0*/  FSETP.NEU.FTZ.AND P5, PT, |R27|.reuse, +INF , PT ;  /* 0x7f8000001b00780b */ /* 0x040fe40003fbd200 */
[----:B------:R-:W-:Y:S02]  /*40e0*/  FSETP.NEU.FTZ.AND P4, PT, |R4|, +INF , PT ;  /* 0x7f8000000400780b */ /* 0x000fe40003f9d200 */
[----:B------:R-:W-:-:S11]  /*40f0*/  FSETP.NEU.FTZ.AND P3, PT, |R27|, +INF , PT ;  /* 0x7f8000001b00780b */ /* 0x000fd60003f7d200 */
[----:B------:R-:W-:Y:S05]  /*4100*/  @!P4 BRA !P5, `(.L_x_83) ;  /* 0x000000040030c947 */ /* 0x000fea0006800000 */
[----:B------:R-:W-:-:S04]  /*4110*/  LOP3.LUT P5, RZ, R27, 0x7fffffff, RZ, 0xc0, !PT ;  /* 0x7fffffff1bff7812 */ /* 0x000fc800078ac0ff */
[----:B------:R-:W-:-:S13]  /*4120*/  PLOP3.LUT P4, PT, P4, P5, PT, 0x2f, 0xf2 ;  /* 0x0000000000f2781c */ /* 0x000fda000278a577 */
[----:B------:R-:W-:Y:S05]  /*4130*/  @P4 BRA `(.L_x_84) ;  /* 0x00000004001c4947 */ /* 0x000fea0003800000 */
[----:B------:R-:W-:-:S04]  /*4140*/  LOP3.LUT P4, RZ, R4, 0x7fffffff, RZ, 0xc0, !PT ;  /* 0x7fffffff04ff7812 */ /* 0x000fc8000788c0ff */
[----:B------:R-:W-:-:S13]  /*4150*/  PLOP3.LUT P3, PT, P3, P4, PT, 0x2f, 0xf2 ;  /* 0x0000000000f2781c */ /* 0x000fda0001f68577 */
[----:B------:R-:W-:Y:S05]  /*4160*/  @P3 BRA `(.L_x_85) ;  /* 0x0000000400043947 */ /* 0x000fea0003800000 */
[----:B------:R-:W-:Y:S02]  /*4170*/  ISETP.GE.AND P3, PT, R25, RZ, PT ;  /* 0x000000ff1900720c */ /* 0x000fe40003f66270 */
[----:B------:R-:W-:-:S11]  /*4180*/  ISETP.GE.AND P4, PT, R24, RZ, PT ;  /* 0x000000ff1800720c */ /* 0x000fd60003f86270 */
[----:B------:R-:W-:Y:S01]  /*4190*/  @P3 MOV R22, RZ ;  /* 0x000000ff00163202 */ /* 0x000fe20000000f00 */
[----:B------:R-:W-:Y:S01]  /*41a0*/  @!P3 FFMA R27, R27, 1.84467440737095516160e+19, RZ ;  /* 0x5f8000001b1bb823 */ /* 0x000fe200000000ff */
[----:B------:R-:W-:Y:S01]  /*41b0*/  @!P3 MOV R22, 0xffffffc0 ;  /* 0xffffffc00016b802 */ /* 0x000fe20000000f00 */
[----:B------:R-:W-:-:S03]  /*41c0*/  @!P4 FFMA R4, R4, 1.84467440737095516160e+19, RZ ;  /* 0x5f8000000404c823 */ /* 0x000fc600000000ff */
[----:B------:R-:W-:-:S07]  /*41d0*/  @!P4 IADD3 R22, PT, PT, R22, 0x40, RZ ;  /* 0x000000401616c810 */ /* 0x000fce0007ffe0ff */
.L_x_81:
[----:B------:R-:W-:Y:S01]  /*41e0*/  LEA R24, R21, 0xc0800000, 0x17 ;  /* 0xc080000015187811 */ /* 0x000fe200078eb8ff */
[----:B------:R-:W-:Y:S01]  /*41f0*/  BSSY.RECONVERGENT B1, `(.L_x_86) ;  /* 0x0000036000017945 */ /* 0x000fe20003800200 */
[----:B------:R-:W-:Y:S02]  /*4200*/  IADD3 R26, PT, PT, R26, -0x7f, RZ ;  /* 0xffffff811a1a7810 */ /* 0x000fe40007ffe0ff */
[----:B------:R-:W-:-:S04]  /*4210*/  IADD3 R4, PT, PT, -R24, R4, RZ ;  /* 0x0000000418047210 */ /* 0x000fc80007ffe1ff */
[----:B------:R-:W0:Y:S01]  /*4220*/  MUFU.RCP R24, R4 ;  /* 0x0000000400187308 */ /* 0x000e220000001000 */
[----:B------:R-:W-:-:S04]  /*4230*/  FADD.FTZ R25, -R4, -RZ ;  /* 0x800000ff04197221 */ /* 0x000fc80000010100 */
[----:B0-----:R-:W-:-:S04]  /*4240*/  FFMA R4, R24, R25, 1 ;  /* 0x3f80000018047423 */ /* 0x001fc80000000019 */
[----:B------:R-:W-:Y:S01]  /*4250*/  FFMA R24, R24, R4, R24 ;  /* 0x0000000418187223 */ /* 0x000fe20000000018 */
[C---:B------:R-:W-:Y:S01]  /*4260*/  IMAD R4, R26.reuse, -0x800000, R27 ;  /* 0xff8000001a047824 */ /* 0x040fe200078e021b */
[----:B------:R-:W-:-:S03]  /*4270*/  IADD3 R26, PT, PT, R26, 0x7f, -R21 ;  /* 0x0000007f1a1a7810 */ /* 0x000fc60007ffe815 */
[----:B------:R-:W-:Y:S01]  /*4280*/  FFMA R27, R4, R24, RZ ;  /* 0x00000018041b7223 */ /* 0x000fe200000000ff */
[----:B------:R-:W-:-:S03]  /*4290*/  IADD3 R22, PT, PT, R26, R22, RZ ;  /* 0x000000161a167210 */ /* 0x000fc60007ffe0ff */
[----:B------:R-:W-:-:S04]  /*42a0*/  FFMA R28, R25, R27, R4 ;  /* 0x0000001b191c7223 */ /* 0x000fc80000000004 */
[----:B------:R-:W-:-:S04]  /*42b0*/  FFMA R28, R24, R28, R27 ;  /* 0x0000001c181c7223 */ /* 0x000fc8000000001b */
[----:B------:R-:W-:-:S04]  /*42c0*/  FFMA R4, R25, R28, R4 ;  /* 0x0000001c19047223 */ /* 0x000fc80000000004 */
[----:B------:R-:W-:-:S05]  /*42d0*/  FFMA R25, R24, R4, R28 ;  /* 0x0000000418197223 */ /* 0x000fca000000001c */
[----:B------:R-:W-:-:S04]  /*42e0*/  SHF.R.U32.HI R21, RZ, 0x17, R25 ;  /* 0x00000017ff157819 */ /* 0x000fc80000011619 */
[----:B------:R-:W-:-:S04]  /*42f0*/  LOP3.LUT R21, R21, 0xff, RZ, 0xc0, !PT ;  /* 0x000000ff15157812 */ /* 0x000fc800078ec0ff */
[----:B------:R-:W-:-:S04]  /*4300*/  IADD3 R21, PT, PT, R21, R22, RZ ;  /* 0x0000001615157210 */ /* 0x000fc80007ffe0ff */
[----:B------:R-:W-:-:S04]  /*4310*/  IADD3 R26, PT, PT, R21, -0x1, RZ ;  /* 0xffffffff151a7810 */ /* 0x000fc80007ffe0ff */
[----:B------:R-:W-:-:S13]  /*4320*/  ISETP.GE.U32.AND P3, PT, R26, 0xfe, PT ;  /* 0x000000fe1a00780c */ /* 0x000fda0003f66070 */
[----:B------:R-:W-:Y:S05]  /*4330*/  @!P3 BRA `(.L_x_87) ;  /* 0x000000000080b947 */ /* 0x000fea0003800000 */
[----:B------:R-:W-:-:S13]  /*4340*/  ISETP.GT.AND P3, PT, R21, 0xfe, PT ;  /* 0x000000fe1500780c */ /* 0x000fda0003f64270 */
[----:B------:R-:W-:Y:S05]  /*4350*/  @P3 BRA `(.L_x_88) ;  /* 0x00000000006c3947 */ /* 0x000fea0003800000 */
[----:B------:R-:W-:-:S13]  /*4360*/  ISETP.GE.AND P3, PT, R21, 0x1, PT ;  /* 0x000000011500780c */ /* 0x000fda0003f66270 */
[----:B------:R-:W-:Y:S05]  /*4370*/  @P3 BRA `(.L_x_89) ;  /* 0x0000000000743947 */ /* 0x000fea0003800000 */
[----:B------:R-:W-:Y:S02]  /*4380*/  ISETP.GE.AND P3, PT, R21, -0x18, PT ;  /* 0xffffffe81500780c */ /* 0x000fe40003f66270 */
[----:B------:R-:W-:-:S11]  /*4390*/  LOP3.LUT R25, R25, 0x80000000, RZ, 0xc0, !PT ;  /* 0x8000000019197812 */ /* 0x000fd600078ec0ff */
[----:B------:R-:W-:Y:S05]  /*43a0*/  @!P3 BRA `(.L_x_89) ;  /* 0x000000000068b947 */ /* 0x000fea0003800000 */
[CCC-:B------:R-:W-:Y:S01]  /*43b0*/  FFMA.RZ R22, R24.reuse, R4.reuse, R28.reuse ;  /* 0x0000000418167223 */ /* 0x1c0fe2000000c01c */
[CCC-:B------:R-:W-:Y:S01]  /*43c0*/  FFMA.RP R26, R24.reuse, R4.reuse, R28.reuse ;  /* 0x00000004181a7223 */ /* 0x1c0fe2000000801c */
[----:B------:R-:W-:Y:S01]  /*43d0*/  FFMA.RM R24, R24, R4, R28 ;  /* 0x0000000418187223 */ /* 0x000fe2000000401c */
[C---:B------:R-:W-:Y:S02]  /*43e0*/  IADD3 R4, PT, PT, R21.reuse, 0x20, RZ ;  /* 0x0000002015047810 */ /* 0x040fe40007ffe0ff */
[----:B------:R-:W-:Y:S02]  /*43f0*/  LOP3.LUT R22, R22, 0x7fffff, RZ, 0xc0, !PT ;  /* 0x007fffff16167812 */ /* 0x000fe400078ec0ff */
[C---:B------:R-:W-:Y:S02]  /*4400*/  ISETP.NE.AND P5, PT, R21.reuse, RZ, PT ;  /* 0x000000ff1500720c */ /* 0x040fe40003fa5270 */
[----:B------:R-:W-:Y:S02]  /*4410*/  LOP3.LUT R22, R22, 0x800000, RZ, 0xfc, !PT ;  /* 0x0080000016167812 */ /* 0x000fe400078efcff */
[----:B------:R-:W-:-:S02]  /*4420*/  ISETP.NE.AND P4, PT, R21, RZ, PT ;  /* 0x000000ff1500720c */ /* 0x000fc40003f85270 */
[----:B------:R-:W-:Y:S02]  /*4430*/  IADD3 R21, PT, PT, -R21, RZ, RZ ;  /* 0x000000ff15157210 */ /* 0x000fe40007ffe1ff */
[----:B------:R-:W-:Y:S02]  /*4440*/  SHF.L.U32 R4, R22, R4, RZ ;  /* 0x0000000416047219 */ /* 0x000fe400000006ff */
[----:B------:R-:W-:Y:S02]  /*4450*/  FSETP.NEU.FTZ.AND P3, PT, R26, R24, PT ;  /* 0x000000181a00720b */ /* 0x000fe40003f7d000 */
[----:B------:R-:W-:Y:S02]  /*4460*/  SEL R21, R21, RZ, P5 ;  /* 0x000000ff15157207 */ /* 0x000fe40002800000 */
[----:B------:R-:W-:Y:S02]  /*4470*/  ISETP.NE.AND P4, PT, R4, RZ, P4 ;  /* 0x000000ff0400720c */ /* 0x000fe40002785270 */
[----:B------:R-:W-:-:S02]  /*4480*/  SHF.R.U32.HI R22, RZ, R21, R22 ;  /* 0x00000015ff167219 */ /* 0x000fc40000011616 */
[----:B------:R-:W-:Y:S02]  /*4490*/  PLOP3.LUT P3, PT, P3, P4, PT, 0xf8, 0x8f ;  /* 0x00000000008f781c */ /* 0x000fe40001f69f70 */
[----:B------:R-:W-:Y:S02]  /*44a0*/  SHF.R.U32.HI R21, RZ, 0x1, R22 ;  /* 0x00000001ff157819 */ /* 0x000fe40000011616 */
[----:B------:R-:W-:-:S04]  /*44b0*/  SEL R4, RZ, 0x1, !P3 ;  /* 0x00000001ff047807 */ /* 0x000fc80005800000 */
[----:B------:R-:W-:-:S04]  /*44c0*/  LOP3.LUT R4, R4, 0x1, R21, 0xf8, !PT ;  /* 0x0000000104047812 */ /* 0x000fc800078ef815 */
[----:B------:R-:W-:-:S04]  /*44d0*/  LOP3.LUT R4, R4, R22, RZ, 0xc0, !PT ;  /* 0x0000001604047212 */ /* 0x000fc800078ec0ff */
[----:B------:R-:W-:-:S04]  /*44e0*/  IADD3 R4, PT, PT, R21, R4, RZ ;  /* 0x0000000415047210 */ /* 0x000fc80007ffe0ff */
[----:B------:R-:W-:Y:S01]  /*44f0*/  LOP3.LUT R25, R4, R25, RZ, 0xfc, !PT ;  /* 0x0000001904197212 */ /* 0x000fe200078efcff */
[----:B------:R-:W-:Y:S06]  /*4500*/  BRA `(.L_x_89) ;  /* 0x0000000000107947 */ /* 0x000fec0003800000 */
.L_x_88:
[----:B------:R-:W-:-:S04]  /*4510*/  LOP3.LUT R25, R25, 0x80000000, RZ, 0xc0, !PT ;  /* 0x8000000019197812 */ /* 0x000fc800078ec0ff */
[----:B------:R-:W-:Y:S01]  /*4520*/  LOP3.LUT R25, R25, 0x7f800000, RZ, 0xfc, !PT ;  /* 0x7f80000019197812 */ /* 0x000fe200078efcff */
[----:B------:R-:W-:Y:S06]  /*4530*/  BRA `(.L_x_89) ;  /* 0x0000000000047947 */ /* 0x000fec0003800000 */
.L_x_87:
[----:B------:R-:W-:-:S07]  /*4540*/  LEA R25, R22, R25, 0x17 ;  /* 0x0000001916197211 */ /* 0x000fce00078eb8ff */
.L_x_89:
[----:B------:R-:W-:Y:S05]  /*4550*/  BSYNC.RECONVERGENT B1 ;  /* 0x0000000000017941 */ /* 0x000fea0003800200 */
.L_x_86:
[----:B------:R-:W-:Y:S01]  /*4560*/  MOV R4, R25 ;  /* 0x0000001900047202 */ /* 0x000fe20000000f00 */
[----:B------:R-:W-:Y:S06]  /*4570*/  BRA `(.L_x_90) ;  /* 0x0000000000207947 */ /* 0x000fec0003800000 */
.L_x_85:
[----:B------:R-:W-:-:S04]  /*4580*/  LOP3.LUT R4, R4, 0x80000000, R27, 0x48, !PT ;  /* 0x8000000004047812 */ /* 0x000fc800078e481b */
[----:B------:R-:W-:Y:S01]  /*4590*/  LOP3.LUT R4, R4, 0x7f800000, RZ, 0xfc, !PT ;  /* 0x7f80000004047812 */ /* 0x000fe200078efcff */
[----:B------:R-:W-:Y:S06]  /*45a0*/  BRA `(.L_x_90) ;  /* 0x0000000000147947 */ /* 0x000fec0003800000 */
.L_x_84:
[----:B------:R-:W-:Y:S01]  /*45b0*/  LOP3.LUT R4, R4, 0x80000000, R27, 0x48, !PT ;  /* 0x8000000004047812 */ /* 0x000fe200078e481b */
[----:B------:R-:W-:Y:S06]  /*45c0*/  BRA `(.L_x_90) ;  /* 0x00000000000c7947 */ /* 0x000fec0003800000 */
.L_x_83:
[----:B------:R-:W0:Y:S01]  /*45d0*/  MUFU.RSQ R4, -QNAN ;  /* 0xffc0000000047908 */ /* 0x000e220000001400 */
[----:B------:R-:W-:Y:S05]  /*45e0*/  BRA `(.L_x_90) ;  /* 0x0000000000047947 */ /* 0x000fea0003800000 */
.L_x_82:
[----:B------:R-:W-:-:S07]  /*45f0*/  FADD.FTZ R4, R27, R4 ;  /* 0x000000041b047221 */ /* 0x000fce0000010000 */
.L_x_90:
[----:B------:R-:W-:Y:S05]  /*4600*/  BSYNC.RECONVERGENT B0 ;  /* 0x0000000000007941 */ /* 0x000fea0003800200 */
.L_x_80:
[----:B------:R-:W-:-:S04]  /*4610*/  HFMA2 R21, -RZ, RZ, 0, 0 ;  /* 0x00000000ff157431 */ /* 0x000fc800000001ff */
[----:B0-----:R-:W-:Y:S05]  /*4620*/  RET.REL.NODEC R20 `(_Z8velocityPfS_S_S_S_S_S_S_S_S_S_S_S_S_S_S_S_S_S_S_S_S_S_S_S_S_S_S_S_S_S_S_S_S_S_S_S_S_S_iiiffffibS_S_S_S_) ;  /* 0xffffffb814747950 */ /* 0x001fea0003c3ffff */
        .type           $_Z8velocityPfS_S_S_S_S_S_S_S_S_S_S_S_S_S_S_S_S_S_S_S_S_S_S_S_S_S_S_S_S_S_S_S_S_S_S_S_S_S_iiiffffibS_S_S_S_$__internal_accurate_pow,@function
        .size           $_Z8velocityPfS_S_S_S_S_S_S_S_S_S_S_S_S_S_S_S_S_S_S_S_S_S_S_S_S_S_S_S_S_S_S_S_S_S_S_S_S_S_iiiffffibS_S_S_S_$__internal_accurate_pow,(.L_x_94 - $_Z8velocityPfS_S_S_S_S_S_S_S_S_S_S_S_S_S_S_S_S_S_S_S_S_S_S_S_S_S_S_S_S_S_S_S_S_S_S_S_S_S_iiiffffibS_S_S_S_$__internal_accurate_pow)
$_Z8velocityPfS_S_S_S_S_S_S_S_S_S_S_S_S_S_S_S_S_S_S_S_S_S_S_S_S_S_S_S_S_S_S_S_S_S_S_S_S_S_iiiffffibS_S_S_S_$__internal_accurate_pow:
[----:B------:R-:W-:Y:S01]  /*4630*/  DADD R26, -RZ, |R4| ;  /* 0x00000000ff1a7229 */ /* 0x000fe20000000504 */
[----:B------:R-:W-:Y:S01]  /*4640*/  MOV R18, RZ ;  /* 0x000000ff00127202 */ /* 0x000fe20000000f00 */
[----:B------:R-:W-:Y:S01]  /*4650*/  HFMA2 R21, -RZ, RZ, 1.703125, -23840 ;  /* 0x3ed0f5d2ff157431 */ /* 0x000fe200000001ff */
[----:B------:R-:W-:Y:S01]  /*4660*/  MOV R20, 0x41ad3b5a ;  /* 0x41ad3b5a00147802 */ /* 0x000fe20000000f00 */
[----:B------:R-:W-:Y:S01]  /*4670*/  UMOV UR4, 0x7d2cafe2 ;  /* 0x7d2cafe200047882 */ /* 0x000fe20000000000 */
[----:B------:R-:W-:Y:S01]  /*4680*/  UMOV UR5, 0x3eb0f5ff ;  /* 0x3eb0f5ff00057882 */ /* 0x000fe20000000000 */
[----:B------:R-:W-:Y:S01]  /*4690*/  UMOV UR8, 0x3b39803f ;  /* 0x3b39803f00087882 */ /* 0x000fe20000000000 */
[----:B------:R-:W-:-:S03]  /*46a0*/  UMOV UR9, 0x3c7abc9e ;  /* 0x3c7abc9e00097882 */ /* 0x000fc60000000000 */
[----:B------:R-:W-:Y:S02]  /*46b0*/  ISETP.GT.U32.AND P0, PT, R27, 0xfffff, PT ;  /* 0x000fffff1b00780c */ /* 0x000fe40003f04070 */
[----:B------:R-:W-:Y:S02]  /*46c0*/  MOV R8, R27 ;  /* 0x0000001b00087202 */ /* 0x000fe40000000f00 */
[----:B------:R-:W-:-:S09]  /*46d0*/  MOV R12, R26 ;  /* 0x0000001a000c7202 */ /* 0x000fd20000000f00 */
[----:B------:R-:W-:-:S10]  /*46e0*/  @!P0 DMUL R6, R26, 1.80143985094819840000e+16 ;  /* 0x435000001a068828 */ /* 0x000fd40000000000 */
[----:B------:R-:W-:Y:S02]  /*46f0*/  @!P0 MOV R8, R7 ;  /* 0x0000000700088202 */ /* 0x000fe40000000f00 */
[----:B------:R-:W-:Y:S02]  /*4700*/  @!P0 MOV R12, R6 ;  /* 0x00000006000c8202 */ /* 0x000fe40000000f00 */
[----:B------:R-:W-:Y:S02]  /*4710*/  LOP3.LUT R8, R8, 0x800fffff, RZ, 0xc0, !PT ;  /* 0x800fffff08087812 */ /* 0x000fe400078ec0ff */
[----:B------:R-:W-:Y:S02]  /*4720*/  SHF.R.U32.HI R6, RZ, 0x14, R27 ;  /* 0x00000014ff067819 */ /* 0x000fe4000001161b */
[----:B------:R-:W-:Y:S02]  /*4730*/  LOP3.LUT R13, R8, 0x3ff00000, RZ, 0xfc, !PT ;  /* 0x3ff00000080d7812 */ /* 0x000fe400078efcff */
[----:B------:R-:W-:-:S02]  /*4740*/  @!P0 LEA.HI R6, R7, 0xffffffca, RZ, 0xc ;  /* 0xffffffca07068811 */ /* 0x000fc400078f60ff */
[----:B------:R-:W-:Y:S02]  /*4750*/  ISETP.GE.U32.AND P1, PT, R13, 0x3ff6a09f, PT ;  /* 0x3ff6a09f0d00780c */ /* 0x000fe40003f26070 */
[----:B------:R-:W-:-:S11]  /*4760*/  IADD3 R7, PT, PT, R6, -0x3ff, RZ ;  /* 0xfffffc0106077810 */ /* 0x000fd60007ffe0ff */
[----:B------:R-:W-:Y:S02]  /*4770*/  @P1 IADD3 R9, PT, PT, R13, -0x100000, RZ ;  /* 0xfff000000d091810 */ /* 0x000fe40007ffe0ff */
[----:B------:R-:W-:Y:S02]  /*4780*/  @P1 IADD3 R7, PT, PT, R6, -0x3fe, RZ ;  /* 0xfffffc0206071810 */ /* 0x000fe40007ffe0ff */
[----:B------:R-:W-:-:S06]  /*4790*/  @P1 MOV R13, R9 ;  /* 0x00000009000d1202 */ /* 0x000fcc0000000f00 */
[C---:B------:R-:W-:Y:S02]  /*47a0*/  DADD R16, R12.reuse, 1 ;  /* 0x3ff000000c107429 */ /* 0x040fe40000000000 */
[----:B------:R-:W-:-:S04]  /*47b0*/  DADD R12, R12, -1 ;  /* 0xbff000000c0c7429 */ /* 0x000fc80000000000 */
[----:B------:R-:W0:Y:S02]  /*47c0*/  MUFU.RCP64H R19, R17 ;  /* 0x0000001100137308 */ /* 0x000e240000001800 */
[----:B0-----:R-:W-:-:S08]  /*47d0*/  DFMA R8, -R16, R18, 1 ;  /* 0x3ff000001008742b */ /* 0x001fd00000000112 */
[----:B------:R-:W-:-:S08]  /*47e0*/  DFMA R8, R8, R8, R8 ;  /* 0x000000080808722b */ /* 0x000fd00000000008 */
[----:B------:R-:W-:-:S08]  /*47f0*/  DFMA R18, R18, R8, R18 ;  /* 0x000000081212722b */ /* 0x000fd00000000012 */
[----:B------:R-:W-:-:S08]  /*4800*/  DMUL R8, R12, R18 ;  /* 0x000000120c087228 */ /* 0x000fd00000000000 */
[----:B------:R-:W-:-:S08]  /*4810*/  DFMA R8, R12, R18, R8 ;  /* 0x000000120c08722b */ /* 0x000fd00000000008 */
[----:B------:R-:W-:-:S08]  /*4820*/  DMUL R22, R8, R8 ;  /* 0x0000000808167228 */ /* 0x000fd00000000000 */
[----:B------:R-:W-:Y:S01]  /*4830*/  DFMA R16, R22, UR4, R20 ;  /* 0x0000000416107c2b */ /* 0x000fe20008000014 */
[----:B------:R-:W-:Y:S01]  /*4840*/  UMOV UR4, 0x75488a3f ;  /* 0x75488a3f00047882 */ /* 0x000fe20000000000 */
[----:B------:R-:W-:-:S06]  /*4850*/  UMOV UR5, 0x3ef3b20a ;  /* 0x3ef3b20a00057882 */ /* 0x000fcc0000000000 */
[----:B------:R-:W-:Y:S01]  /*4860*/  DFMA R16, R22, R16, UR4 ;  /* 0x0000000416107e2b */ /* 0x000fe20008000010 */
[----:B------:R-:W-:Y:S01]  /*4870*/  UMOV UR4, 0xe4faecd5 ;  /* 0xe4faecd500047882 */ /* 0x000fe20000000000 */
[----:B------:R-:W-:-:S06]  /*4880*/  UMOV UR5, 0x3f1745cd ;  /* 0x3f1745cd00057882 */ /* 0x000fcc0000000000 */
[----:B------:R-:W-:Y:S01]  /*4890*/  DFMA R16, R22, R16, UR4 ;  /* 0x0000000416107e2b */ /* 0x000fe20008000010 */
[----:B------:R-:W-:Y:S01]  /*48a0*/  UMOV UR4, 0x258a578b ;  /* 0x258a578b00047882 */ /* 0x000fe20000000000 */
[----:B------:R-:W-:-:S06]  /*48b0*/  UMOV UR5, 0x3f3c71c7 ;  /* 0x3f3c71c700057882 */ /* 0x000fcc0000000000 */
[----:B------:R-:W-:Y:S01]  /*48c0*/  DFMA R20, R22, R16, UR4 ;  /* 0x0000000416147e2b */ /* 0x000fe20008000010 */
[----:B------:R-:W-:Y:S01]  /*48d0*/  UMOV UR4, 0x9242b910 ;  /* 0x9242b91000047882 */ /* 0x000fe20000000000 */
[----:B------:R-:W-:Y:S01]  /*48e0*/  UMOV UR5, 0x3f624924 ;  /* 0x3f62492400057882 */ /* 0x000fe20000000000 */
[----:B------:R-:W-:-:S05]  /*48f0*/  DADD R16, R12, -R8 ;  /* 0x000000000c107229 */ /* 0x000fca0000000808 */
[----:B------:R-:W-:Y:S01]  /*4900*/  DFMA R20, R22, R20, UR4 ;  /* 0x0000000416147e2b */ /* 0x000fe20008000014 */
[----:B------:R-:W-:Y:S01]  /*4910*/  UMOV UR4, 0x99999dfb ;  /* 0x99999dfb00047882 */ /* 0x000fe20000000000 */
[----:B------:R-:W-:Y:S01]  /*4920*/  UMOV UR5, 0x3f899999 ;  /* 0x3f89999900057882 */ /* 0x000fe20000000000 */
[----:B------:R-:W-:-:S05]  /*4930*/  DADD R16, R16, R16 ;  /* 0x0000000010107229 */ /* 0x000fca0000000010 */
[----:B------:R-:W-:Y:S01]  /*4940*/  DFMA R20, R22, R20, UR4 ;  /* 0x0000000416147e2b */ /* 0x000fe20008000014 */
[----:B------:R-:W-:Y:S01]  /*4950*/  UMOV UR4, 0x55555555 ;  /* 0x5555555500047882 */ /* 0x000fe20000000000 */
[----:B------:R-:W-:Y:S01]  /*4960*/  UMOV UR5, 0x3fb55555 ;  /* 0x3fb5555500057882 */ /* 0x000fe20000000000 */
[----:B------:R-:W-:-:S05]  /*4970*/  DFMA R16, R12, -R8, R16 ;  /* 0x800000080c10722b */ /* 0x000fca0000000010 */
[----:B------:R-:W-:-:S03]  /*4980*/  DFMA R12, R22, R20, UR4 ;  /* 0x00000004160c7e2b */ /* 0x000fc60008000014 */
[----:B------:R-:W-:Y:S02]  /*4990*/  DMUL R16, R18, R16 ;  /* 0x0000001012107228 */ /* 0x000fe40000000000 */
[----:B------:R-:W-:-:S03]  /*49a0*/  DMUL R18, R8, R8 ;  /* 0x0000000808127228 */ /* 0x000fc60000000000 */
[----:B------:R-:W-:Y:S01]  /*49b0*/  DADD R24, -R12, UR4 ;  /* 0x000000040c187e29 */ /* 0x000fe20008000100 */
[----:B------:R-:W-:Y:S01]  /*49c0*/  UMOV UR4, 0xb9e7b0 ;  /* 0x00b9e7b000047882 */ /* 0x000fe20000000000 */
[----:B------:R-:W-:-:S06]  /*49d0*/  UMOV UR5, 0x3c46a4cb ;  /* 0x3c46a4cb00057882 */ /* 0x000fcc0000000000 */
[----:B------:R-:W-:Y:S02]  /*49e0*/  DFMA R24, R22, R20, R24 ;  /* 0x000000141618722b */ /* 0x000fe40000000018 */
[----:B------:R-:W-:Y:S01]  /*49f0*/  DFMA R22, R8, R8, -R18 ;  /* 0x000000080816722b */ /* 0x000fe20000000812 */
[----:B------:R-:W-:Y:S02]  /*4a00*/  IADD3 R21, PT, PT, R17, 0x100000, RZ ;  /* 0x0010000011157810 */ /* 0x000fe40007ffe0ff */
[----:B------:R-:W-:-:S03]  /*4a10*/  MOV R20, R16 ;  /* 0x0000001000147202 */ /* 0x000fc60000000f00 */
[----:B------:R-:W-:Y:S01]  /*4a20*/  DADD R24, R24, -UR4 ;  /* 0x8000000418187e29 */ /* 0x000fe20008000000 */
[----:B------:R-:W-:Y:S01]  /*4a30*/  UMOV UR4, 0x80000000 ;  /* 0x8000000000047882 */ /* 0x000fe20000000000 */
[----:B------:R-:W-:Y:S01]  /*4a40*/  UMOV UR5, 0x43300000 ;  /* 0x4330000000057882 */ /* 0x000fe20000000000 */
[C---:B------:R-:W-:Y:S02]  /*4a50*/  DFMA R20, R8.reuse, R20, R22 ;  /* 0x000000140814722b */ /* 0x040fe40000000016 */
[----:B------:R-:W-:-:S08]  /*4a60*/  DMUL R22, R8, R18 ;  /* 0x0000001208167228 */ /* 0x000fd00000000000 */
[----:B------:R-:W-:-:S08]  /*4a70*/  DFMA R26, R8, R18, -R22 ;  /* 0x00000012081a722b */ /* 0x000fd00000000816 */
[----:B------:R-:W-:Y:S02]  /*4a80*/  DFMA R26, R16, R18, R26 ;  /* 0x00000012101a722b */ /* 0x000fe4000000001a */
[----:B------:R-:W-:-:S06]  /*4a90*/  DADD R18, R12, R24 ;  /* 0x000000000c127229 */ /* 0x000fcc0000000018 */
[----:B------:R-:W-:Y:S02]  /*4aa0*/  DFMA R20, R8, R20, R26 ;  /* 0x000000140814722b */ /* 0x000fe4000000001a */
[----:B------:R-:W-:Y:S02]  /*4ab0*/  DADD R26, R12, -R18 ;  /* 0x000000000c1a7229 */ /* 0x000fe40000000812 */
[----:B------:R-:W-:-:S06]  /*4ac0*/  DMUL R12, R18, R22 ;  /* 0x00000016120c7228 */ /* 0x000fcc0000000000 */
[----:B------:R-:W-:Y:S02]  /*4ad0*/  DADD R26, R24, R26 ;  /* 0x00000000181a7229 */ /* 0x000fe4000000001a */
[----:B------:R-:W-:-:S08]  /*4ae0*/  DFMA R24, R18, R22, -R12 ;  /* 0x000000161218722b */ /* 0x000fd0000000080c */
[----:B------:R-:W-:-:S08]  /*4af0*/  DFMA R20, R18, R20, R24 ;  /* 0x000000141214722b */ /* 0x000fd00000000018 */
[----:B------:R-:W-:-:S08]  /*4b00*/  DFMA R26, R26, R22, R20 ;  /* 0x000000161a1a722b */ /* 0x000fd00000000014 */
[----:B------:R-:W-:-:S08]  /*4b10*/  DADD R18, R12, R26 ;  /* 0x000000000c127229 */ /* 0x000fd0000000001a */
[--C-:B------:R-:W-:Y:S02]  /*4b20*/  DADD R20, R8, R18.reuse ;  /* 0x0000000008147229 */ /* 0x100fe40000000012 */
[----:B------:R-:W-:-:S06]  /*4b30*/  DADD R12, R12, -R18 ;  /* 0x000000000c0c7229 */ /* 0x000fcc0000000812 */
[----:B------:R-:W-:Y:S02]  /*4b40*/  DADD R8, R8, -R20 ;  /* 0x0000000008087229 */ /* 0x000fe40000000814 */
[----:B------:R-:W-:-:S06]  /*4b50*/  DADD R12, R26, R12 ;  /* 0x000000001a0c7229 */ /* 0x000fcc000000000c */
[----:B------:R-:W-:-:S08]  /*4b60*/  DADD R8, R18, R8 ;  /* 0x0000000012087229 */ /* 0x000fd00000000008 */
[----:B------:R-:W-:-:S08]  /*4b70*/  DADD R8, R12, R8 ;  /* 0x000000000c087229 */ /* 0x000fd00000000008 */
[----:B------:R-:W-:Y:S01]  /*4b80*/  DADD R16, R16, R8 ;  /* 0x0000000010107229 */ /* 0x000fe20000000008 */
[----:B------:R-:W-:Y:S01]  /*4b90*/  HFMA2 R9, -RZ, RZ, 3.59375, 0 ;  /* 0x43300000ff097431 */ /* 0x000fe200000001ff */
[----:B------:R-:W-:-:S06]  /*4ba0*/  LOP3.LUT R8, R7, 0x80000000, RZ, 0x3c, !PT ;  /* 0x8000000007087812 */ /* 0x000fcc00078e3cff */
[----:B------:R-:W-:Y:S02]  /*4bb0*/  DADD R12, R20, R16 ;  /* 0x00000000140c7229 */ /* 0x000fe40000000010 */
[----:B------:R-:W-:Y:S01]  /*4bc0*/  DADD R8, R8, -UR4 ;  /* 0x8000000408087e29 */ /* 0x000fe20008000000 */
[----:B------:R-:W-:Y:S01]  /*4bd0*/  UMOV UR4, 0xfefa39ef ;  /* 0xfefa39ef00047882 */ /* 0x000fe20000000000 */
[----:B------:R-:W-:-:S04]  /*4be0*/  UMOV UR5, 0x3fe62e42 ;  /* 0x3fe62e4200057882 */ /* 0x000fc80000000000 */
[--C-:B------:R-:W-:Y:S02]  /*4bf0*/  DADD R20, R20, -R12.reuse ;  /* 0x0000000014147229 */ /* 0x100fe4000000080c */
[----:B------:R-:W-:-:S06]  /*4c00*/  DFMA R6, R8, UR4, R12 ;  /* 0x0000000408067c2b */ /* 0x000fcc000800000c */
[----:B------:R-:W-:Y:S02]  /*4c10*/  DADD R20, R16, R20 ;  /* 0x0000000010147229 */ /* 0x000fe40000000014 */
[----:B------:R-:W-:-:S08]  /*4c20*/  DFMA R18, R8, -UR4, R6 ;  /* 0x8000000408127c2b */ /* 0x000fd00008000006 */
[----:B------:R-:W-:-:S08]  /*4c30*/  DADD R18, -R12, R18 ;  /* 0x000000000c127229 */ /* 0x000fd00000000112 */
[----:B------:R-:W-:-:S08]  /*4c40*/  DADD R18, R20, -R18 ;  /* 0x0000000014127229 */ /* 0x000fd00000000812 */
[----:B------:R-:W-:-:S08]  /*4c50*/  DFMA R18, R8, UR8, R18 ;  /* 0x0000000808127c2b */ /* 0x000fd00008000012 */
[----:B------:R-:W-:-:S08]  /*4c60*/  DADD R8, R6, R18 ;  /* 0x0000000006087229 */ /* 0x000fd00000000012 */
[----:B------:R-:W-:Y:S02]  /*4c70*/  DADD R6, R6, -R8 ;  /* 0x0000000006067229 */ /* 0x000fe40000000808 */
[----:B------:R-:W-:-:S06]  /*4c80*/  DMUL R12, R8, 2 ;  /* 0x40000000080c7828 */ /* 0x000fcc0000000000 */
[----:B------:R-:W-:Y:S02]  /*4c90*/  DADD R18, R18, R6 ;  /* 0x0000000012127229 */ /* 0x000fe40000000006 */
[----:B------:R-:W-:Y:S01]  /*4ca0*/  DFMA R8, R8, 2, -R12 ;  /* 0x400000000808782b */ /* 0x000fe2000000080c */
[----:B------:R-:W-:Y:S01]  /*4cb0*/  HFMA2 R7, -RZ, RZ, 1.9912109375, 0.00128841400146484375 ;  /* 0x3ff71547ff077431 */ /* 0x000fe200000001ff */
[----:B------:R-:W-:-:S06]  /*4cc0*/  MOV R6, 0x652b82fe ;  /* 0x652b82fe00067802 */ /* 0x000fcc0000000f00 */
[----:B------:R-:W-:-:S08]  /*4cd0*/  DFMA R18, R18, 2, R8 ;  /* 0x400000001212782b */ /* 0x000fd00000000008 */
[----:B------:R-:W-:-:S08]  /*4ce0*/  DADD R8, R12, R18 ;  /* 0x000000000c087229 */ /* 0x000fd00000000012 */
[----:B------:R-:W-:Y:S02]  /*4cf0*/  DFMA R6, R8, R6, 6.75539944105574400000e+15 ;  /* 0x433800000806742b */ /* 0x000fe40000000006 */
[----:B------:R-:W-:Y:S01]  /*4d00*/  FSETP.GEU.AND P0, PT, |R9|, 4.1917929649353027344, PT ;  /* 0x4086232b0900780b */ /* 0x000fe20003f0e200 */
[----:B------:R-:W-:-:S05]  /*4d10*/  DADD R12, R12, -R8 ;  /* 0x000000000c0c7229 */ /* 0x000fca0000000808 */
[----:B------:R-:W-:-:S03]  /*4d20*/  DADD R16, R6, -6.75539944105574400000e+15 ;  /* 0xc338000006107429 */ /* 0x000fc60000000000 */
[----:B------:R-:W-:-:S05]  /*4d30*/  DADD R18, R18, R12 ;  /* 0x0000000012127229 */ /* 0x000fca000000000c */
[----:B------:R-:W-:Y:S01]  /*4d40*/  DFMA R20, R16, -UR4, R8 ;  /* 0x8000000410147c2b */ /* 0x000fe20008000008 */
[----:B------:R-:W-:Y:S01]  /*4d50*/  UMOV UR4, 0x3b39803f ;  /* 0x3b39803f00047882 */ /* 0x000fe20000000000 */
[----:B------:R-:W-:-:S06]  /*4d60*/  UMOV UR5, 0x3c7abc9e ;  /* 0x3c7abc9e00057882 */ /* 0x000fcc0000000000 */
[----:B------:R-:W-:Y:S01]  /*4d70*/  DFMA R16, R16, -UR4, R20 ;  /* 0x8000000410107c2b */ /* 0x000fe20008000014 */
[----:B------:R-:W-:Y:S01]  /*4d80*/  UMOV UR4, 0x69ce2bdf ;  /* 0x69ce2bdf00047882 */ /* 0x000fe20000000000 */
[----:B------:R-:W-:Y:S01]  /*4d90*/  HFMA2 R21, -RZ, RZ, 1.642578125, -0.00021207332611083984375 ;  /* 0x3e928af3ff157431 */ /* 0x000fe200000001ff */
[----:B------:R-:W-:Y:S01]  /*4da0*/  MOV R20, 0xfca213ea ;  /* 0xfca213ea00147802 */ /* 0x000fe20000000f00 */
[----:B------:R-:W-:-:S05]  /*4db0*/  UMOV UR5, 0x3e5ade15 ;  /* 0x3e5ade1500057882 */ /* 0x000fca0000000000 */
        /* <DEDUP_REMOVED lines=24> */
[----:B------:R-:W-:-:S08]  /*4f40*/  DFMA R20, R16, R20, UR4 ;  /* 0x0000000410147e2b */ /* 0x000fd00008000014 */
[----:B------:R-:W-:-:S08]  /*4f50*/  DFMA R20, R16, R20, 1 ;  /* 0x3ff000001014742b */ /* 0x000fd00000000014 */
[----:B------:R-:W-:-:S10]  /*4f60*/  DFMA R16, R16, R20, 1 ;  /* 0x3ff000001010742b */ /* 0x000fd40000000014 */
[----:B------:R-:W-:Y:S02]  /*4f70*/  LEA R13, R6, R17, 0x14 ;  /* 0x00000011060d7211 */ /* 0x000fe400078ea0ff */
[----:B------:R-:W-:Y:S01]  /*4f80*/  MOV R12, R16 ;  /* 0x00000010000c7202 */ /* 0x000fe20000000f00 */
[----:B------:R-:W-:Y:S06]  /*4f90*/  @!P0 BRA `(.L_x_91) ;  /* 0x0000000000308947 */ /* 0x000fec0003800000 */
[----:B------:R-:W-:Y:S01]  /*4fa0*/  FSETP.GEU.AND P1, PT, |R9|, 4.2275390625, PT ;  /* 0x408748000900780b */ /* 0x000fe20003f2e200 */
[C---:B------:R-:W-:Y:S02]  /*4fb0*/  DADD R12, R8.reuse, +INF ;  /* 0x7ff00000080c7429 */ /* 0x040fe40000000000 */
[----:B------:R-:W-:-:S08]  /*4fc0*/  DSETP.GEU.AND P0, PT, R8, RZ, PT ;  /* 0x000000ff0800722a */ /* 0x000fd00003f0e000 */
[----:B------:R-:W-:Y:S02]  /*4fd0*/  FSEL R12, R12, RZ, P0 ;  /* 0x000000ff0c0c7208 */ /* 0x000fe40000000000 */
[----:B------:R-:W-:Y:S02]  /*4fe0*/  @!P1 LEA.HI R7, R6, R6, RZ, 0x1 ;  /* 0x0000000606079211 */ /* 0x000fe400078f08ff */
[----:B------:R-:W-:Y:S02]  /*4ff0*/  FSEL R13, R13, RZ, P0 ;  /* 0x000000ff0d0d7208 */ /* 0x000fe40000000000 */
[----:B------:R-:W-:-:S04]  /*5000*/  @!P1 SHF.R.S32.HI R7, RZ, 0x1, R7 ;  /* 0x00000001ff079819 */ /* 0x000fc80000011407 */
[----:B------:R-:W-:Y:S02]  /*5010*/  @!P1 IADD3 R6, PT, PT, R6, -R7, RZ ;  /* 0x8000000706069210 */ /* 0x000fe40007ffe0ff */
[----:B------:R-:W-:Y:S02]  /*5020*/  @!P1 LEA R17, R7, R17, 0x14 ;  /* 0x0000001107119211 */ /* 0x000fe400078ea0ff */
[----:B------:R-:W-:Y:S02]  /*5030*/  @!P1 LEA R7, R6, 0x3ff00000, 0x14 ;  /* 0x3ff0000006079811 */ /* 0x000fe400078ea0ff */
[----:B------:R-:W-:-:S06]  /*5040*/  @!P1 MOV R6, RZ ;  /* 0x000000ff00069202 */ /* 0x000fcc0000000f00 */
[----:B------:R-:W-:-:S11]  /*5050*/  @!P1 DMUL R12, R16, R6 ;  /* 0x00000006100c9228 */ /* 0x000fd60000000000 */
.L_x_91:
[----:B------:R-:W-:Y:S01]  /*5060*/  DFMA R18, R18, R12, R12 ;  /* 0x0000000c1212722b */ /* 0x000fe2000000000c */
[----:B------:R-:W-:Y:S01]  /*5070*/  MOV R6, R3 ;  /* 0x0000000300067202 */ /* 0x000fe20000000f00 */
[----:B------:R-:W-:Y:S01]  /*5080*/  DSETP.NEU.AND P0, PT, |R12|, +INF , PT ;  /* 0x7ff000000c00742a */ /* 0x000fe20003f0d200 */
[----:B------:R-:W-:-:S07]  /*5090*/  MOV R7, 0x0 ;  /* 0x0000000000077802 */ /* 0x000fce0000000f00 */
[----:B------:R-:W-:Y:S02]  /*50a0*/  FSEL R8, R12, R18, !P0 ;  /* 0x000000120c087208 */ /* 0x000fe40004000000 */
[----:B------:R-:W-:Y:S01]  /*50b0*/  FSEL R9, R13, R19, !P0 ;  /* 0x000000130d097208 */ /* 0x000fe20004000000 */
[----:B------:R-:W-:Y:S06]  /*50c0*/  RET.REL.NODEC R6 `(_Z8velocityPfS_S_S_S_S_S_S_S_S_S_S_S_S_S_S_S_S_S_S_S_S_S_S_S_S_S_S_S_S_S_S_S_S_S_S_S_S_S_iiiffffibS_S_S_S_) ;  /* 0xffffffac06cc7950 */ /* 0x000fec0003c3ffff */
.L_x_92:
[----:B------:R-:W-:-:S00]  /*50d0*/  BRA `(.L_x_92) ;  /* 0xfffffffc00fc7947 */ /* 0x000fc0000383ffff */
[----:B------:R-:W-:-:S00]  /*50e0*/  NOP ;  /* 0x0000000000007918 */ /* 0x000fc00000000000 */
        /* <DEDUP_REMOVED lines=9> */
.L_x_94:


//--------------------- .nv.shared.reserved.0     --------------------------
	.section	.nv.shared.reserved.0,"aw",@nobits
	.weak		__nv_reservedSMEM_offset_0_alias
	.size		__nv_reservedSMEM_offset_0_alias, 0, 64
	.other		__nv_reservedSMEM_offset_0_alias,@"STO_CUDA_RESERVED_SHARED STV_DEFAULT"
__nv_reservedSMEM_offset_0_alias:
	.zero		0
	.zero		64


//--------------------- .nv.constant0._Z8velocityPfS_S_S_S_S_S_S_S_S_S_S_S_S_S_S_S_S_S_S_S_S_S_S_S_S_S_S_S_S_S_S_S_S_S_S_S_S_S_iiiffffibS_S_S_S_ --------------------------
	.section	.nv.constant0._Z8velocityPfS_S_S_S_S_S_S_S_S_S_S_S_S_S_S_S_S_S_S_S_S_S_S_S_S_S_S_S_S_S_S_S_S_S_S_S_S_S_iiiffffibS_S_S_S_,"a",@progbits
	.sectionflags	@""
	.align	4
.nv.constant0._Z8velocityPfS_S_S_S_S_S_S_S_S_S_S_S_S_S_S_S_S_S_S_S_S_S_S_S_S_S_S_S_S_S_S_S_S_S_S_S_S_S_iiiffffibS_S_S_S_:
	.zero		1280


//--------------------- SYMBOLS --------------------------

	.type		.nv.reservedSmem.offset0,@object
	.size		.nv.reservedSmem.offset0,0x4
